//
// Generated by NVIDIA NVVM Compiler
//
// Compiler Build ID: CL-36424714
// Cuda compilation tools, release 13.0, V13.0.88
// Based on NVVM 20.0.0
//

.version 9.0
.target sm_100
.address_size 64

	// .globl	_Z22flash_attention_kernelPfS_S_S_S_S_mmmmmm
.extern .shared .align 16 .b8 sram[];

.visible .entry _Z22flash_attention_kernelPfS_S_S_S_S_mmmmmm(
	.param .u64 .ptr .align 1 _Z22flash_attention_kernelPfS_S_S_S_S_mmmmmm_param_0,
	.param .u64 .ptr .align 1 _Z22flash_attention_kernelPfS_S_S_S_S_mmmmmm_param_1,
	.param .u64 .ptr .align 1 _Z22flash_attention_kernelPfS_S_S_S_S_mmmmmm_param_2,
	.param .u64 .ptr .align 1 _Z22flash_attention_kernelPfS_S_S_S_S_mmmmmm_param_3,
	.param .u64 .ptr .align 1 _Z22flash_attention_kernelPfS_S_S_S_S_mmmmmm_param_4,
	.param .u64 .ptr .align 1 _Z22flash_attention_kernelPfS_S_S_S_S_mmmmmm_param_5,
	.param .u64 _Z22flash_attention_kernelPfS_S_S_S_S_mmmmmm_param_6,
	.param .u64 _Z22flash_attention_kernelPfS_S_S_S_S_mmmmmm_param_7,
	.param .u64 _Z22flash_attention_kernelPfS_S_S_S_S_mmmmmm_param_8,
	.param .u64 _Z22flash_attention_kernelPfS_S_S_S_S_mmmmmm_param_9,
	.param .u64 _Z22flash_attention_kernelPfS_S_S_S_S_mmmmmm_param_10,
	.param .u64 _Z22flash_attention_kernelPfS_S_S_S_S_mmmmmm_param_11
)
{
	.reg .pred 	%p<101>;
	.reg .b32 	%r<299>;
	.reg .b32 	%f<467>;
	.reg .b64 	%rd<231>;

	ld.param.u64 	%rd99, [_Z22flash_attention_kernelPfS_S_S_S_S_mmmmmm_param_0];
	ld.param.u64 	%rd100, [_Z22flash_attention_kernelPfS_S_S_S_S_mmmmmm_param_1];
	ld.param.u64 	%rd101, [_Z22flash_attention_kernelPfS_S_S_S_S_mmmmmm_param_2];
	ld.param.u64 	%rd102, [_Z22flash_attention_kernelPfS_S_S_S_S_mmmmmm_param_3];
	ld.param.u64 	%rd93, [_Z22flash_attention_kernelPfS_S_S_S_S_mmmmmm_param_6];
	ld.param.u64 	%rd94, [_Z22flash_attention_kernelPfS_S_S_S_S_mmmmmm_param_7];
	ld.param.u64 	%rd95, [_Z22flash_attention_kernelPfS_S_S_S_S_mmmmmm_param_8];
	ld.param.u64 	%rd96, [_Z22flash_attention_kernelPfS_S_S_S_S_mmmmmm_param_9];
	ld.param.u64 	%rd97, [_Z22flash_attention_kernelPfS_S_S_S_S_mmmmmm_param_10];
	ld.param.u64 	%rd98, [_Z22flash_attention_kernelPfS_S_S_S_S_mmmmmm_param_11];
	cvta.to.global.u64 	%rd1, %rd101;
	cvta.to.global.u64 	%rd2, %rd100;
	cvta.to.global.u64 	%rd3, %rd99;
	cvta.to.global.u64 	%rd4, %rd102;
	mov.u32 	%r17, %tid.x;
	cvt.u64.u32 	%rd5, %r17;
	setp.eq.s64 	%p2, %rd98, 0;
	@%p2 bra 	$L__BB0_187;
	mul.lo.s64 	%rd104, %rd95, %rd94;
	cvt.u32.u64 	%r18, %rd94;
	cvt.u32.u64 	%r19, %rd95;
	mul.lo.s32 	%r20, %r19, %r18;
	shl.b32 	%r21, %r20, 2;
	mov.u32 	%r22, sram;
	add.s32 	%r1, %r22, %r21;
	mul.lo.s64 	%rd105, %rd96, %rd94;
	cvt.u32.u64 	%r23, %rd104;
	cvt.u32.u64 	%r24, %rd105;
	add.s32 	%r25, %r24, %r23;
	shl.b32 	%r26, %r25, 2;
	add.s32 	%r2, %r22, %r26;
	add.s32 	%r27, %r25, %r24;
	shl.b32 	%r28, %r27, 2;
	add.s32 	%r3, %r22, %r28;
	cvt.u32.u64 	%r29, %rd5;
	setp.eq.s64 	%p3, %rd94, 0;
	mul.lo.s64 	%rd6, %rd94, %rd5;
	setp.le.u64 	%p4, %rd95, %rd5;
	or.pred  	%p1, %p4, %p3;
	mul.lo.s64 	%rd7, %rd96, %rd5;
	add.s64 	%rd8, %rd94, -1;
	and.b64  	%rd9, %rd94, 7;
	add.s64 	%rd10, %rd9, -1;
	and.b64  	%rd11, %rd94, 3;
	and.b64  	%rd12, %rd96, 3;
	and.b64  	%rd13, %rd96, 7;
	and.b64  	%rd14, %rd94, -8;
	and.b64  	%rd15, %rd94, 1;
	and.b64  	%rd16, %rd96, -4;
	and.b64  	%rd17, %rd96, 1;
	and.b64  	%rd18, %rd96, -8;
	mul.lo.s32 	%r30, %r29, %r18;
	shl.b32 	%r31, %r30, 2;
	add.s32 	%r32, %r31, %r26;
	add.s32 	%r33, %r32, %r22;
	add.s32 	%r4, %r33, 16;
	add.s32 	%r34, %r31, %r21;
	add.s32 	%r35, %r34, %r22;
	add.s32 	%r5, %r35, 16;
	mov.b64 	%rd200, 0;
$L__BB0_2:
	bar.sync 	0;
	@%p3 bra 	$L__BB0_58;
	setp.lt.u64 	%p6, %rd8, 7;
	mad.lo.s64 	%rd20, %rd200, %rd96, %rd5;
	mul.lo.s64 	%rd21, %rd20, %rd94;
	mov.b64 	%rd205, 0;
	@%p6 bra 	$L__BB0_30;
	mul.lo.s64 	%rd107, %rd94, %rd20;
	shl.b64 	%rd108, %rd107, 2;
	add.s64 	%rd109, %rd2, %rd108;
	add.s64 	%rd203, %rd109, 16;
	add.s64 	%rd110, %rd1, %rd108;
	add.s64 	%rd202, %rd110, 16;
	mov.u32 	%r297, %r5;
	mov.u32 	%r298, %r4;
	mov.u64 	%rd201, %rd14;
$L__BB0_5:
	.pragma "nounroll";
	setp.ge.u64 	%p7, %rd20, %rd93;
	@%p7 bra 	$L__BB0_7;
	ld.global.f32 	%f82, [%rd203+-16];
	st.shared.f32 	[%r297+-16], %f82;
	ld.global.f32 	%f83, [%rd202+-16];
	st.shared.f32 	[%r298+-16], %f83;
	bra.uni 	$L__BB0_8;
$L__BB0_7:
	mov.b32 	%r36, 0;
	st.shared.u32 	[%r297+-16], %r36;
	st.shared.u32 	[%r298+-16], %r36;
$L__BB0_8:
	setp.lt.u64 	%p8, %rd20, %rd93;
	@%p8 bra 	$L__BB0_10;
	mov.b32 	%r37, 0;
	st.shared.u32 	[%r297+-12], %r37;
	st.shared.u32 	[%r298+-12], %r37;
	bra.uni 	$L__BB0_11;
$L__BB0_10:
	ld.global.f32 	%f84, [%rd203+-12];
	st.shared.f32 	[%r297+-12], %f84;
	ld.global.f32 	%f85, [%rd202+-12];
	st.shared.f32 	[%r298+-12], %f85;
$L__BB0_11:
	@%p8 bra 	$L__BB0_13;
	mov.b32 	%r38, 0;
	st.shared.u32 	[%r297+-8], %r38;
	st.shared.u32 	[%r298+-8], %r38;
	bra.uni 	$L__BB0_14;
$L__BB0_13:
	ld.global.f32 	%f86, [%rd203+-8];
	st.shared.f32 	[%r297+-8], %f86;
	ld.global.f32 	%f87, [%rd202+-8];
	st.shared.f32 	[%r298+-8], %f87;
$L__BB0_14:
	@%p8 bra 	$L__BB0_16;
	mov.b32 	%r39, 0;
	st.shared.u32 	[%r297+-4], %r39;
	st.shared.u32 	[%r298+-4], %r39;
	bra.uni 	$L__BB0_17;
$L__BB0_16:
	ld.global.f32 	%f88, [%rd203+-4];
	st.shared.f32 	[%r297+-4], %f88;
	ld.global.f32 	%f89, [%rd202+-4];
	st.shared.f32 	[%r298+-4], %f89;
$L__BB0_17:
	@%p8 bra 	$L__BB0_19;
	mov.b32 	%r40, 0;
	st.shared.u32 	[%r297], %r40;
	st.shared.u32 	[%r298], %r40;
	bra.uni 	$L__BB0_20;
$L__BB0_19:
	ld.global.f32 	%f90, [%rd203];
	st.shared.f32 	[%r297], %f90;
	ld.global.f32 	%f91, [%rd202];
	st.shared.f32 	[%r298], %f91;
$L__BB0_20:
	@%p8 bra 	$L__BB0_22;
	mov.b32 	%r41, 0;
	st.shared.u32 	[%r297+4], %r41;
	st.shared.u32 	[%r298+4], %r41;
	bra.uni 	$L__BB0_23;
$L__BB0_22:
	ld.global.f32 	%f92, [%rd203+4];
	st.shared.f32 	[%r297+4], %f92;
	ld.global.f32 	%f93, [%rd202+4];
	st.shared.f32 	[%r298+4], %f93;
$L__BB0_23:
	@%p8 bra 	$L__BB0_25;
	mov.b32 	%r42, 0;
	st.shared.u32 	[%r297+8], %r42;
	st.shared.u32 	[%r298+8], %r42;
	bra.uni 	$L__BB0_26;
$L__BB0_25:
	ld.global.f32 	%f94, [%rd203+8];
	st.shared.f32 	[%r297+8], %f94;
	ld.global.f32 	%f95, [%rd202+8];
	st.shared.f32 	[%r298+8], %f95;
$L__BB0_26:
	@%p8 bra 	$L__BB0_28;
	mov.b32 	%r43, 0;
	st.shared.u32 	[%r297+12], %r43;
	st.shared.u32 	[%r298+12], %r43;
	bra.uni 	$L__BB0_29;
$L__BB0_28:
	ld.global.f32 	%f96, [%rd203+12];
	st.shared.f32 	[%r297+12], %f96;
	ld.global.f32 	%f97, [%rd202+12];
	st.shared.f32 	[%r298+12], %f97;
$L__BB0_29:
	add.s64 	%rd203, %rd203, 32;
	add.s64 	%rd202, %rd202, 32;
	add.s64 	%rd201, %rd201, -8;
	add.s32 	%r298, %r298, 32;
	add.s32 	%r297, %r297, 32;
	setp.ne.s64 	%p15, %rd201, 0;
	mov.u64 	%rd205, %rd14;
	@%p15 bra 	$L__BB0_5;
$L__BB0_30:
	setp.eq.s64 	%p16, %rd9, 0;
	@%p16 bra 	$L__BB0_58;
	setp.lt.u64 	%p17, %rd10, 3;
	@%p17 bra 	$L__BB0_45;
	setp.lt.u64 	%p18, %rd20, %rd93;
	@%p18 bra 	$L__BB0_34;
	cvt.u32.u64 	%r44, %rd6;
	cvt.u32.u64 	%r45, %rd205;
	add.s32 	%r46, %r45, %r44;
	shl.b32 	%r47, %r46, 2;
	add.s32 	%r48, %r1, %r47;
	mov.b32 	%r49, 0;
	st.shared.u32 	[%r48], %r49;
	add.s32 	%r50, %r2, %r47;
	st.shared.u32 	[%r50], %r49;
	bra.uni 	$L__BB0_35;
$L__BB0_34:
	add.s64 	%rd111, %rd205, %rd21;
	shl.b64 	%rd112, %rd111, 2;
	add.s64 	%rd113, %rd2, %rd112;
	ld.global.f32 	%f98, [%rd113];
	cvt.u32.u64 	%r51, %rd6;
	cvt.u32.u64 	%r52, %rd205;
	add.s32 	%r53, %r52, %r51;
	shl.b32 	%r54, %r53, 2;
	add.s32 	%r55, %r1, %r54;
	st.shared.f32 	[%r55], %f98;
	add.s64 	%rd114, %rd1, %rd112;
	ld.global.f32 	%f99, [%rd114];
	add.s32 	%r56, %r2, %r54;
	st.shared.f32 	[%r56], %f99;
$L__BB0_35:
	cvt.u32.u64 	%r57, %rd6;
	cvt.u32.u64 	%r58, %rd205;
	add.s32 	%r59, %r58, %r57;
	shl.b32 	%r60, %r59, 2;
	add.s32 	%r10, %r2, %r60;
	add.s32 	%r11, %r1, %r60;
	@%p18 bra 	$L__BB0_37;
	mov.b32 	%r61, 0;
	st.shared.u32 	[%r11+4], %r61;
	st.shared.u32 	[%r10+4], %r61;
	bra.uni 	$L__BB0_38;
$L__BB0_37:
	add.s64 	%rd115, %rd205, %rd21;
	shl.b64 	%rd116, %rd115, 2;
	add.s64 	%rd117, %rd2, %rd116;
	ld.global.f32 	%f100, [%rd117+4];
	st.shared.f32 	[%r11+4], %f100;
	add.s64 	%rd118, %rd1, %rd116;
	ld.global.f32 	%f101, [%rd118+4];
	st.shared.f32 	[%r10+4], %f101;
$L__BB0_38:
	@%p18 bra 	$L__BB0_40;
	mov.b32 	%r62, 0;
	st.shared.u32 	[%r11+8], %r62;
	st.shared.u32 	[%r10+8], %r62;
	bra.uni 	$L__BB0_41;
$L__BB0_40:
	add.s64 	%rd119, %rd205, %rd21;
	shl.b64 	%rd120, %rd119, 2;
	add.s64 	%rd121, %rd2, %rd120;
	ld.global.f32 	%f102, [%rd121+8];
	st.shared.f32 	[%r11+8], %f102;
	add.s64 	%rd122, %rd1, %rd120;
	ld.global.f32 	%f103, [%rd122+8];
	st.shared.f32 	[%r10+8], %f103;
$L__BB0_41:
	@%p18 bra 	$L__BB0_43;
	mov.b32 	%r63, 0;
	st.shared.u32 	[%r11+12], %r63;
	st.shared.u32 	[%r10+12], %r63;
	bra.uni 	$L__BB0_44;
$L__BB0_43:
	add.s64 	%rd123, %rd205, %rd21;
	shl.b64 	%rd124, %rd123, 2;
	add.s64 	%rd125, %rd2, %rd124;
	ld.global.f32 	%f104, [%rd125+12];
	st.shared.f32 	[%r11+12], %f104;
	add.s64 	%rd126, %rd1, %rd124;
	ld.global.f32 	%f105, [%rd126+12];
	st.shared.f32 	[%r10+12], %f105;
$L__BB0_44:
	add.s64 	%rd205, %rd205, 4;
$L__BB0_45:
	setp.eq.s64 	%p22, %rd11, 0;
	@%p22 bra 	$L__BB0_58;
	setp.eq.s64 	%p23, %rd11, 1;
	@%p23 bra 	$L__BB0_54;
	setp.lt.u64 	%p24, %rd20, %rd93;
	@%p24 bra 	$L__BB0_49;
	cvt.u32.u64 	%r64, %rd6;
	cvt.u32.u64 	%r65, %rd205;
	add.s32 	%r66, %r65, %r64;
	shl.b32 	%r67, %r66, 2;
	add.s32 	%r68, %r1, %r67;
	mov.b32 	%r69, 0;
	st.shared.u32 	[%r68], %r69;
	add.s32 	%r70, %r2, %r67;
	st.shared.u32 	[%r70], %r69;
	bra.uni 	$L__BB0_50;
$L__BB0_49:
	add.s64 	%rd127, %rd205, %rd21;
	shl.b64 	%rd128, %rd127, 2;
	add.s64 	%rd129, %rd2, %rd128;
	ld.global.f32 	%f106, [%rd129];
	cvt.u32.u64 	%r71, %rd6;
	cvt.u32.u64 	%r72, %rd205;
	add.s32 	%r73, %r72, %r71;
	shl.b32 	%r74, %r73, 2;
	add.s32 	%r75, %r1, %r74;
	st.shared.f32 	[%r75], %f106;
	add.s64 	%rd130, %rd1, %rd128;
	ld.global.f32 	%f107, [%rd130];
	add.s32 	%r76, %r2, %r74;
	st.shared.f32 	[%r76], %f107;
$L__BB0_50:
	@%p24 bra 	$L__BB0_52;
	cvt.u32.u64 	%r77, %rd6;
	cvt.u32.u64 	%r78, %rd205;
	add.s32 	%r79, %r78, %r77;
	shl.b32 	%r80, %r79, 2;
	add.s32 	%r81, %r1, %r80;
	mov.b32 	%r82, 0;
	st.shared.u32 	[%r81+4], %r82;
	add.s32 	%r83, %r2, %r80;
	st.shared.u32 	[%r83+4], %r82;
	bra.uni 	$L__BB0_53;
$L__BB0_52:
	add.s64 	%rd131, %rd205, %rd21;
	shl.b64 	%rd132, %rd131, 2;
	add.s64 	%rd133, %rd2, %rd132;
	ld.global.f32 	%f108, [%rd133+4];
	cvt.u32.u64 	%r84, %rd6;
	cvt.u32.u64 	%r85, %rd205;
	add.s32 	%r86, %r85, %r84;
	shl.b32 	%r87, %r86, 2;
	add.s32 	%r88, %r1, %r87;
	st.shared.f32 	[%r88+4], %f108;
	add.s64 	%rd134, %rd1, %rd132;
	ld.global.f32 	%f109, [%rd134+4];
	add.s32 	%r89, %r2, %r87;
	st.shared.f32 	[%r89+4], %f109;
$L__BB0_53:
	add.s64 	%rd205, %rd205, 2;
$L__BB0_54:
	setp.eq.s64 	%p26, %rd15, 0;
	@%p26 bra 	$L__BB0_58;
	setp.lt.u64 	%p27, %rd20, %rd93;
	@%p27 bra 	$L__BB0_57;
	cvt.u32.u64 	%r90, %rd6;
	cvt.u32.u64 	%r91, %rd205;
	add.s32 	%r92, %r91, %r90;
	shl.b32 	%r93, %r92, 2;
	add.s32 	%r94, %r1, %r93;
	mov.b32 	%r95, 0;
	st.shared.u32 	[%r94], %r95;
	add.s32 	%r96, %r2, %r93;
	st.shared.u32 	[%r96], %r95;
	bra.uni 	$L__BB0_58;
$L__BB0_57:
	add.s64 	%rd135, %rd205, %rd21;
	shl.b64 	%rd136, %rd135, 2;
	add.s64 	%rd137, %rd2, %rd136;
	ld.global.f32 	%f110, [%rd137];
	cvt.u32.u64 	%r97, %rd6;
	cvt.u32.u64 	%r98, %rd205;
	add.s32 	%r99, %r98, %r97;
	shl.b32 	%r100, %r99, 2;
	add.s32 	%r101, %r1, %r100;
	st.shared.f32 	[%r101], %f110;
	add.s64 	%rd138, %rd1, %rd136;
	ld.global.f32 	%f111, [%rd138];
	add.s32 	%r102, %r2, %r100;
	st.shared.f32 	[%r102], %f111;
$L__BB0_58:
	setp.eq.s64 	%p28, %rd97, 0;
	bar.sync 	0;
	@%p28 bra 	$L__BB0_186;
	mul.lo.s64 	%rd35, %rd200, %rd96;
	mov.b64 	%rd207, 0;
$L__BB0_60:
	@%p1 bra 	$L__BB0_102;
	setp.lt.u64 	%p29, %rd8, 7;
	mad.lo.s64 	%rd37, %rd207, %rd95, %rd5;
	mul.lo.s64 	%rd38, %rd37, %rd94;
	mov.b64 	%rd210, 0;
	@%p29 bra 	$L__BB0_80;
	mov.b64 	%rd208, 0;
$L__BB0_63:
	.pragma "nounroll";
	setp.ge.u64 	%p30, %rd37, %rd93;
	add.s64 	%rd142, %rd208, %rd38;
	shl.b64 	%rd143, %rd142, 2;
	add.s64 	%rd40, %rd3, %rd143;
	mov.f32 	%f425, 0f00000000;
	@%p30 bra 	$L__BB0_65;
	ld.global.f32 	%f425, [%rd40];
$L__BB0_65:
	cvt.u32.u64 	%r103, %rd6;
	cvt.u32.u64 	%r104, %rd208;
	add.s32 	%r105, %r104, %r103;
	shl.b32 	%r106, %r105, 2;
	mov.u32 	%r107, sram;
	add.s32 	%r12, %r107, %r106;
	st.shared.f32 	[%r12], %f425;
	mov.f32 	%f426, 0f00000000;
	@%p30 bra 	$L__BB0_67;
	ld.global.f32 	%f426, [%rd40+4];
$L__BB0_67:
	st.shared.f32 	[%r12+4], %f426;
	mov.f32 	%f427, 0f00000000;
	@%p30 bra 	$L__BB0_69;
	ld.global.f32 	%f427, [%rd40+8];
$L__BB0_69:
	st.shared.f32 	[%r12+8], %f427;
	mov.f32 	%f428, 0f00000000;
	@%p30 bra 	$L__BB0_71;
	ld.global.f32 	%f428, [%rd40+12];
$L__BB0_71:
	st.shared.f32 	[%r12+12], %f428;
	mov.f32 	%f429, 0f00000000;
	@%p30 bra 	$L__BB0_73;
	ld.global.f32 	%f429, [%rd40+16];
$L__BB0_73:
	st.shared.f32 	[%r12+16], %f429;
	mov.f32 	%f430, 0f00000000;
	@%p30 bra 	$L__BB0_75;
	ld.global.f32 	%f430, [%rd40+20];
$L__BB0_75:
	st.shared.f32 	[%r12+20], %f430;
	mov.f32 	%f431, 0f00000000;
	@%p30 bra 	$L__BB0_77;
	ld.global.f32 	%f431, [%rd40+24];
$L__BB0_77:
	st.shared.f32 	[%r12+24], %f431;
	mov.f32 	%f432, 0f00000000;
	@%p30 bra 	$L__BB0_79;
	ld.global.f32 	%f432, [%rd40+28];
$L__BB0_79:
	st.shared.f32 	[%r12+28], %f432;
	add.s64 	%rd208, %rd208, 8;
	setp.ne.s64 	%p38, %rd208, %rd14;
	mov.u64 	%rd210, %rd14;
	@%p38 bra 	$L__BB0_63;
$L__BB0_80:
	setp.eq.s64 	%p39, %rd9, 0;
	@%p39 bra 	$L__BB0_102;
	setp.lt.u64 	%p40, %rd10, 3;
	@%p40 bra 	$L__BB0_91;
	setp.ge.u64 	%p41, %rd37, %rd93;
	add.s64 	%rd144, %rd210, %rd38;
	shl.b64 	%rd145, %rd144, 2;
	add.s64 	%rd43, %rd3, %rd145;
	mov.f32 	%f433, 0f00000000;
	@%p41 bra 	$L__BB0_84;
	ld.global.f32 	%f433, [%rd43];
$L__BB0_84:
	cvt.u32.u64 	%r108, %rd6;
	cvt.u32.u64 	%r109, %rd210;
	add.s32 	%r110, %r109, %r108;
	shl.b32 	%r111, %r110, 2;
	mov.u32 	%r112, sram;
	add.s32 	%r13, %r112, %r111;
	st.shared.f32 	[%r13], %f433;
	mov.f32 	%f434, 0f00000000;
	@%p41 bra 	$L__BB0_86;
	ld.global.f32 	%f434, [%rd43+4];
$L__BB0_86:
	st.shared.f32 	[%r13+4], %f434;
	mov.f32 	%f435, 0f00000000;
	@%p41 bra 	$L__BB0_88;
	ld.global.f32 	%f435, [%rd43+8];
$L__BB0_88:
	st.shared.f32 	[%r13+8], %f435;
	mov.f32 	%f436, 0f00000000;
	@%p41 bra 	$L__BB0_90;
	ld.global.f32 	%f436, [%rd43+12];
$L__BB0_90:
	st.shared.f32 	[%r13+12], %f436;
	add.s64 	%rd210, %rd210, 4;
$L__BB0_91:
	setp.eq.s64 	%p45, %rd11, 0;
	@%p45 bra 	$L__BB0_102;
	setp.eq.s64 	%p46, %rd11, 1;
	@%p46 bra 	$L__BB0_98;
	setp.ge.u64 	%p47, %rd37, %rd93;
	add.s64 	%rd146, %rd210, %rd38;
	shl.b64 	%rd147, %rd146, 2;
	add.s64 	%rd46, %rd3, %rd147;
	mov.f32 	%f437, 0f00000000;
	@%p47 bra 	$L__BB0_95;
	ld.global.f32 	%f437, [%rd46];
$L__BB0_95:
	cvt.u32.u64 	%r113, %rd6;
	cvt.u32.u64 	%r114, %rd210;
	add.s32 	%r115, %r114, %r113;
	shl.b32 	%r116, %r115, 2;
	mov.u32 	%r117, sram;
	add.s32 	%r14, %r117, %r116;
	st.shared.f32 	[%r14], %f437;
	mov.f32 	%f438, 0f00000000;
	@%p47 bra 	$L__BB0_97;
	ld.global.f32 	%f438, [%rd46+4];
$L__BB0_97:
	st.shared.f32 	[%r14+4], %f438;
	add.s64 	%rd210, %rd210, 2;
$L__BB0_98:
	setp.eq.s64 	%p49, %rd15, 0;
	@%p49 bra 	$L__BB0_102;
	setp.ge.u64 	%p50, %rd37, %rd93;
	mov.f32 	%f439, 0f00000000;
	@%p50 bra 	$L__BB0_101;
	add.s64 	%rd148, %rd210, %rd38;
	shl.b64 	%rd149, %rd148, 2;
	add.s64 	%rd150, %rd3, %rd149;
	ld.global.f32 	%f439, [%rd150];
$L__BB0_101:
	cvt.u32.u64 	%r118, %rd6;
	cvt.u32.u64 	%r119, %rd210;
	add.s32 	%r120, %r119, %r118;
	shl.b32 	%r121, %r120, 2;
	mov.u32 	%r122, sram;
	add.s32 	%r123, %r122, %r121;
	st.shared.f32 	[%r123], %f439;
$L__BB0_102:
	bar.sync 	0;
	@%p4 bra 	$L__BB0_185;
	mad.lo.s64 	%rd49, %rd207, %rd95, %rd5;
	setp.ge.u64 	%p52, %rd49, %rd93;
	@%p52 bra 	$L__BB0_185;
	ld.param.u64 	%rd198, [_Z22flash_attention_kernelPfS_S_S_S_S_mmmmmm_param_5];
	ld.param.u64 	%rd197, [_Z22flash_attention_kernelPfS_S_S_S_S_mmmmmm_param_4];
	setp.eq.s64 	%p53, %rd96, 0;
	cvta.to.global.u64 	%rd151, %rd198;
	shl.b64 	%rd152, %rd49, 2;
	add.s64 	%rd50, %rd151, %rd152;
	ld.global.f32 	%f31, [%rd50];
	cvta.to.global.u64 	%rd153, %rd197;
	add.s64 	%rd51, %rd153, %rd152;
	ld.global.f32 	%f32, [%rd51];
	mov.f32 	%f443, 0fFF800000;
	@%p53 bra 	$L__BB0_147;
	cvt.rn.f32.u64 	%f128, %rd94;
	sqrt.rn.f32 	%f33, %f128;
	@%p3 bra 	$L__BB0_120;
	mov.f32 	%f443, 0fFF800000;
	mov.b64 	%rd214, 0;
$L__BB0_107:
	setp.lt.u64 	%p55, %rd8, 7;
	mul.lo.s64 	%rd58, %rd214, %rd94;
	mov.f32 	%f452, 0f00000000;
	mov.b64 	%rd217, 0;
	@%p55 bra 	$L__BB0_110;
	mov.f32 	%f452, 0f00000000;
	mov.b64 	%rd215, 0;
$L__BB0_109:
	.pragma "nounroll";
	cvt.u32.u64 	%r124, %rd6;
	cvt.u32.u64 	%r125, %rd215;
	add.s32 	%r126, %r125, %r124;
	shl.b32 	%r127, %r126, 2;
	mov.u32 	%r128, sram;
	add.s32 	%r129, %r128, %r127;
	ld.shared.f32 	%f133, [%r129];
	cvt.u32.u64 	%r130, %rd58;
	add.s32 	%r131, %r125, %r130;
	shl.b32 	%r132, %r131, 2;
	add.s32 	%r133, %r1, %r132;
	ld.shared.f32 	%f134, [%r133];
	fma.rn.f32 	%f135, %f133, %f134, %f452;
	ld.shared.f32 	%f136, [%r129+4];
	ld.shared.f32 	%f137, [%r133+4];
	fma.rn.f32 	%f138, %f136, %f137, %f135;
	ld.shared.f32 	%f139, [%r129+8];
	ld.shared.f32 	%f140, [%r133+8];
	fma.rn.f32 	%f141, %f139, %f140, %f138;
	ld.shared.f32 	%f142, [%r129+12];
	ld.shared.f32 	%f143, [%r133+12];
	fma.rn.f32 	%f144, %f142, %f143, %f141;
	ld.shared.f32 	%f145, [%r129+16];
	ld.shared.f32 	%f146, [%r133+16];
	fma.rn.f32 	%f147, %f145, %f146, %f144;
	ld.shared.f32 	%f148, [%r129+20];
	ld.shared.f32 	%f149, [%r133+20];
	fma.rn.f32 	%f150, %f148, %f149, %f147;
	ld.shared.f32 	%f151, [%r129+24];
	ld.shared.f32 	%f152, [%r133+24];
	fma.rn.f32 	%f153, %f151, %f152, %f150;
	ld.shared.f32 	%f154, [%r129+28];
	ld.shared.f32 	%f155, [%r133+28];
	fma.rn.f32 	%f452, %f154, %f155, %f153;
	add.s64 	%rd215, %rd215, 8;
	setp.ne.s64 	%p56, %rd215, %rd14;
	mov.u64 	%rd217, %rd14;
	@%p56 bra 	$L__BB0_109;
$L__BB0_110:
	setp.eq.s64 	%p57, %rd9, 0;
	@%p57 bra 	$L__BB0_118;
	setp.lt.u64 	%p58, %rd10, 3;
	@%p58 bra 	$L__BB0_113;
	cvt.u32.u64 	%r134, %rd6;
	cvt.u32.u64 	%r135, %rd217;
	add.s32 	%r136, %r135, %r134;
	shl.b32 	%r137, %r136, 2;
	mov.u32 	%r138, sram;
	add.s32 	%r139, %r138, %r137;
	ld.shared.f32 	%f157, [%r139];
	cvt.u32.u64 	%r140, %rd58;
	add.s32 	%r141, %r135, %r140;
	shl.b32 	%r142, %r141, 2;
	add.s32 	%r143, %r1, %r142;
	ld.shared.f32 	%f158, [%r143];
	fma.rn.f32 	%f159, %f157, %f158, %f452;
	ld.shared.f32 	%f160, [%r139+4];
	ld.shared.f32 	%f161, [%r143+4];
	fma.rn.f32 	%f162, %f160, %f161, %f159;
	ld.shared.f32 	%f163, [%r139+8];
	ld.shared.f32 	%f164, [%r143+8];
	fma.rn.f32 	%f165, %f163, %f164, %f162;
	ld.shared.f32 	%f166, [%r139+12];
	ld.shared.f32 	%f167, [%r143+12];
	fma.rn.f32 	%f452, %f166, %f167, %f165;
	add.s64 	%rd217, %rd217, 4;
$L__BB0_113:
	setp.eq.s64 	%p59, %rd11, 0;
	@%p59 bra 	$L__BB0_118;
	setp.eq.s64 	%p60, %rd11, 1;
	@%p60 bra 	$L__BB0_116;
	cvt.u32.u64 	%r144, %rd6;
	cvt.u32.u64 	%r145, %rd217;
	add.s32 	%r146, %r145, %r144;
	shl.b32 	%r147, %r146, 2;
	mov.u32 	%r148, sram;
	add.s32 	%r149, %r148, %r147;
	ld.shared.f32 	%f169, [%r149];
	cvt.u32.u64 	%r150, %rd58;
	add.s32 	%r151, %r145, %r150;
	shl.b32 	%r152, %r151, 2;
	add.s32 	%r153, %r1, %r152;
	ld.shared.f32 	%f170, [%r153];
	fma.rn.f32 	%f171, %f169, %f170, %f452;
	ld.shared.f32 	%f172, [%r149+4];
	ld.shared.f32 	%f173, [%r153+4];
	fma.rn.f32 	%f452, %f172, %f173, %f171;
	add.s64 	%rd217, %rd217, 2;
$L__BB0_116:
	setp.eq.s64 	%p61, %rd15, 0;
	@%p61 bra 	$L__BB0_118;
	cvt.u32.u64 	%r154, %rd6;
	cvt.u32.u64 	%r155, %rd217;
	add.s32 	%r156, %r155, %r154;
	shl.b32 	%r157, %r156, 2;
	mov.u32 	%r158, sram;
	add.s32 	%r159, %r158, %r157;
	ld.shared.f32 	%f174, [%r159];
	cvt.u32.u64 	%r160, %rd58;
	add.s32 	%r161, %r155, %r160;
	shl.b32 	%r162, %r161, 2;
	add.s32 	%r163, %r1, %r162;
	ld.shared.f32 	%f175, [%r163];
	fma.rn.f32 	%f452, %f174, %f175, %f452;
$L__BB0_118:
	add.s64 	%rd157, %rd214, %rd35;
	setp.ge.u64 	%p62, %rd157, %rd93;
	@%p62 bra 	$L__BB0_171;
	div.rn.f32 	%f176, %f452, %f33;
	cvt.u32.u64 	%r170, %rd7;
	cvt.u32.u64 	%r171, %rd214;
	add.s32 	%r172, %r171, %r170;
	shl.b32 	%r173, %r172, 2;
	add.s32 	%r174, %r3, %r173;
	st.shared.f32 	[%r174], %f176;
	bra.uni 	$L__BB0_172;
$L__BB0_120:
	setp.lt.u64 	%p64, %rd96, 4;
	mov.f32 	%f443, 0fFF800000;
	mov.b64 	%rd213, 0;
	@%p64 bra 	$L__BB0_135;
	mov.f32 	%f181, 0f00000000;
	div.rn.f32 	%f34, %f181, %f33;
	mov.f32 	%f443, 0fFF800000;
	mov.b64 	%rd212, 0;
$L__BB0_122:
	add.s64 	%rd53, %rd212, %rd35;
	setp.lt.u64 	%p65, %rd53, %rd93;
	cvt.u32.u64 	%r175, %rd7;
	cvt.u32.u64 	%r176, %rd212;
	add.s32 	%r177, %r176, %r175;
	shl.b32 	%r178, %r177, 2;
	add.s32 	%r15, %r3, %r178;
	@%p65 bra 	$L__BB0_124;
	mov.b32 	%r179, -8388608;
	st.shared.u32 	[%r15], %r179;
	bra.uni 	$L__BB0_125;
$L__BB0_124:
	st.shared.f32 	[%r15], %f34;
$L__BB0_125:
	max.f32 	%f443, %f443, %f34;
	add.s64 	%rd160, %rd53, 1;
	setp.lt.u64 	%p66, %rd160, %rd93;
	@%p66 bra 	$L__BB0_127;
	mov.b32 	%r180, -8388608;
	st.shared.u32 	[%r15+4], %r180;
	bra.uni 	$L__BB0_128;
$L__BB0_127:
	st.shared.f32 	[%r15+4], %f34;
$L__BB0_128:
	add.s64 	%rd161, %rd53, 2;
	setp.lt.u64 	%p67, %rd161, %rd93;
	@%p67 bra 	$L__BB0_130;
	mov.b32 	%r181, -8388608;
	st.shared.u32 	[%r15+8], %r181;
	bra.uni 	$L__BB0_131;
$L__BB0_130:
	st.shared.f32 	[%r15+8], %f34;
$L__BB0_131:
	add.s64 	%rd162, %rd53, 3;
	setp.lt.u64 	%p68, %rd162, %rd93;
	@%p68 bra 	$L__BB0_133;
	mov.b32 	%r182, -8388608;
	st.shared.u32 	[%r15+12], %r182;
	bra.uni 	$L__BB0_134;
$L__BB0_133:
	st.shared.f32 	[%r15+12], %f34;
$L__BB0_134:
	add.s64 	%rd212, %rd212, 4;
	setp.ne.s64 	%p69, %rd212, %rd16;
	mov.u64 	%rd213, %rd16;
	@%p69 bra 	$L__BB0_122;
$L__BB0_135:
	setp.eq.s64 	%p70, %rd12, 0;
	@%p70 bra 	$L__BB0_147;
	add.s64 	%rd56, %rd213, %rd35;
	setp.lt.u64 	%p71, %rd56, %rd93;
	cvt.u32.u64 	%r183, %rd7;
	cvt.u32.u64 	%r184, %rd213;
	add.s32 	%r185, %r184, %r183;
	shl.b32 	%r186, %r185, 2;
	add.s32 	%r16, %r3, %r186;
	@%p71 bra 	$L__BB0_138;
	mov.b32 	%r187, -8388608;
	st.shared.u32 	[%r16], %r187;
	bra.uni 	$L__BB0_139;
$L__BB0_138:
	mov.f32 	%f182, 0f00000000;
	div.rn.f32 	%f183, %f182, %f33;
	st.shared.f32 	[%r16], %f183;
$L__BB0_139:
	setp.eq.s64 	%p72, %rd12, 1;
	mov.f32 	%f184, 0f00000000;
	div.rn.f32 	%f39, %f184, %f33;
	max.f32 	%f443, %f443, %f39;
	@%p72 bra 	$L__BB0_147;
	add.s64 	%rd163, %rd56, 1;
	setp.lt.u64 	%p73, %rd163, %rd93;
	@%p73 bra 	$L__BB0_142;
	mov.b32 	%r188, -8388608;
	st.shared.u32 	[%r16+4], %r188;
	bra.uni 	$L__BB0_143;
$L__BB0_142:
	st.shared.f32 	[%r16+4], %f39;
$L__BB0_143:
	setp.eq.s64 	%p74, %rd12, 2;
	@%p74 bra 	$L__BB0_147;
	add.s64 	%rd164, %rd56, 2;
	setp.lt.u64 	%p75, %rd164, %rd93;
	@%p75 bra 	$L__BB0_146;
	mov.b32 	%r189, -8388608;
	st.shared.u32 	[%r16+8], %r189;
	bra.uni 	$L__BB0_147;
$L__BB0_146:
	st.shared.f32 	[%r16+8], %f39;
$L__BB0_147:
	mov.f32 	%f458, 0f00000000;
	@%p53 bra 	$L__BB0_156;
	setp.lt.u64 	%p77, %rd96, 4;
	mov.f32 	%f458, 0f00000000;
	mov.b64 	%rd221, 0;
	@%p77 bra 	$L__BB0_151;
	mov.f32 	%f458, 0f00000000;
	mov.b64 	%rd219, 0;
$L__BB0_150:
	.pragma "nounroll";
	cvt.u32.u64 	%r190, %rd7;
	cvt.u32.u64 	%r191, %rd219;
	add.s32 	%r192, %r191, %r190;
	shl.b32 	%r193, %r192, 2;
	add.s32 	%r194, %r3, %r193;
	ld.shared.f32 	%f189, [%r194];
	sub.f32 	%f190, %f189, %f443;
	fma.rn.f32 	%f191, %f190, 0f3BBB989D, 0f3F000000;
	cvt.sat.f32.f32 	%f192, %f191;
	mov.f32 	%f193, 0f4B400001;
	mov.f32 	%f194, 0f437C0000;
	fma.rm.f32 	%f195, %f192, %f194, %f193;
	add.f32 	%f196, %f195, 0fCB40007F;
	neg.f32 	%f197, %f196;
	fma.rn.f32 	%f198, %f190, 0f3FB8AA3B, %f197;
	fma.rn.f32 	%f199, %f190, 0f32A57060, %f198;
	mov.b32 	%r195, %f195;
	shl.b32 	%r196, %r195, 23;
	mov.b32 	%f200, %r196;
	ex2.approx.ftz.f32 	%f201, %f199;
	mul.f32 	%f202, %f201, %f200;
	st.shared.f32 	[%r194], %f202;
	add.f32 	%f203, %f458, %f202;
	ld.shared.f32 	%f204, [%r194+4];
	sub.f32 	%f205, %f204, %f443;
	fma.rn.f32 	%f206, %f205, 0f3BBB989D, 0f3F000000;
	cvt.sat.f32.f32 	%f207, %f206;
	fma.rm.f32 	%f208, %f207, %f194, %f193;
	add.f32 	%f209, %f208, 0fCB40007F;
	neg.f32 	%f210, %f209;
	fma.rn.f32 	%f211, %f205, 0f3FB8AA3B, %f210;
	fma.rn.f32 	%f212, %f205, 0f32A57060, %f211;
	mov.b32 	%r197, %f208;
	shl.b32 	%r198, %r197, 23;
	mov.b32 	%f213, %r198;
	ex2.approx.ftz.f32 	%f214, %f212;
	mul.f32 	%f215, %f214, %f213;
	st.shared.f32 	[%r194+4], %f215;
	add.f32 	%f216, %f203, %f215;
	ld.shared.f32 	%f217, [%r194+8];
	sub.f32 	%f218, %f217, %f443;
	fma.rn.f32 	%f219, %f218, 0f3BBB989D, 0f3F000000;
	cvt.sat.f32.f32 	%f220, %f219;
	fma.rm.f32 	%f221, %f220, %f194, %f193;
	add.f32 	%f222, %f221, 0fCB40007F;
	neg.f32 	%f223, %f222;
	fma.rn.f32 	%f224, %f218, 0f3FB8AA3B, %f223;
	fma.rn.f32 	%f225, %f218, 0f32A57060, %f224;
	mov.b32 	%r199, %f221;
	shl.b32 	%r200, %r199, 23;
	mov.b32 	%f226, %r200;
	ex2.approx.ftz.f32 	%f227, %f225;
	mul.f32 	%f228, %f227, %f226;
	st.shared.f32 	[%r194+8], %f228;
	add.f32 	%f229, %f216, %f228;
	ld.shared.f32 	%f230, [%r194+12];
	sub.f32 	%f231, %f230, %f443;
	fma.rn.f32 	%f232, %f231, 0f3BBB989D, 0f3F000000;
	cvt.sat.f32.f32 	%f233, %f232;
	fma.rm.f32 	%f234, %f233, %f194, %f193;
	add.f32 	%f235, %f234, 0fCB40007F;
	neg.f32 	%f236, %f235;
	fma.rn.f32 	%f237, %f231, 0f3FB8AA3B, %f236;
	fma.rn.f32 	%f238, %f231, 0f32A57060, %f237;
	mov.b32 	%r201, %f234;
	shl.b32 	%r202, %r201, 23;
	mov.b32 	%f239, %r202;
	ex2.approx.ftz.f32 	%f240, %f238;
	mul.f32 	%f241, %f240, %f239;
	st.shared.f32 	[%r194+12], %f241;
	add.f32 	%f458, %f229, %f241;
	add.s64 	%rd219, %rd219, 4;
	setp.ne.s64 	%p78, %rd219, %rd16;
	mov.u64 	%rd221, %rd16;
	@%p78 bra 	$L__BB0_150;
$L__BB0_151:
	setp.eq.s64 	%p79, %rd12, 0;
	@%p79 bra 	$L__BB0_156;
	setp.eq.s64 	%p80, %rd12, 1;
	@%p80 bra 	$L__BB0_154;
	cvt.u32.u64 	%r203, %rd7;
	cvt.u32.u64 	%r204, %rd221;
	add.s32 	%r205, %r204, %r203;
	shl.b32 	%r206, %r205, 2;
	add.s32 	%r207, %r3, %r206;
	ld.shared.f32 	%f243, [%r207];
	sub.f32 	%f244, %f243, %f443;
	fma.rn.f32 	%f245, %f244, 0f3BBB989D, 0f3F000000;
	cvt.sat.f32.f32 	%f246, %f245;
	mov.f32 	%f247, 0f4B400001;
	mov.f32 	%f248, 0f437C0000;
	fma.rm.f32 	%f249, %f246, %f248, %f247;
	add.f32 	%f250, %f249, 0fCB40007F;
	neg.f32 	%f251, %f250;
	fma.rn.f32 	%f252, %f244, 0f3FB8AA3B, %f251;
	fma.rn.f32 	%f253, %f244, 0f32A57060, %f252;
	mov.b32 	%r208, %f249;
	shl.b32 	%r209, %r208, 23;
	mov.b32 	%f254, %r209;
	ex2.approx.ftz.f32 	%f255, %f253;
	mul.f32 	%f256, %f255, %f254;
	st.shared.f32 	[%r207], %f256;
	add.f32 	%f257, %f458, %f256;
	ld.shared.f32 	%f258, [%r207+4];
	sub.f32 	%f259, %f258, %f443;
	fma.rn.f32 	%f260, %f259, 0f3BBB989D, 0f3F000000;
	cvt.sat.f32.f32 	%f261, %f260;
	fma.rm.f32 	%f262, %f261, %f248, %f247;
	add.f32 	%f263, %f262, 0fCB40007F;
	neg.f32 	%f264, %f263;
	fma.rn.f32 	%f265, %f259, 0f3FB8AA3B, %f264;
	fma.rn.f32 	%f266, %f259, 0f32A57060, %f265;
	mov.b32 	%r210, %f262;
	shl.b32 	%r211, %r210, 23;
	mov.b32 	%f267, %r211;
	ex2.approx.ftz.f32 	%f268, %f266;
	mul.f32 	%f269, %f268, %f267;
	st.shared.f32 	[%r207+4], %f269;
	add.f32 	%f458, %f257, %f269;
	add.s64 	%rd221, %rd221, 2;
$L__BB0_154:
	setp.eq.s64 	%p81, %rd17, 0;
	@%p81 bra 	$L__BB0_156;
	cvt.u32.u64 	%r212, %rd7;
	cvt.u32.u64 	%r213, %rd221;
	add.s32 	%r214, %r213, %r212;
	shl.b32 	%r215, %r214, 2;
	add.s32 	%r216, %r3, %r215;
	ld.shared.f32 	%f270, [%r216];
	sub.f32 	%f271, %f270, %f443;
	fma.rn.f32 	%f272, %f271, 0f3BBB989D, 0f3F000000;
	cvt.sat.f32.f32 	%f273, %f272;
	mov.f32 	%f274, 0f4B400001;
	mov.f32 	%f275, 0f437C0000;
	fma.rm.f32 	%f276, %f273, %f275, %f274;
	add.f32 	%f277, %f276, 0fCB40007F;
	neg.f32 	%f278, %f277;
	fma.rn.f32 	%f279, %f271, 0f3FB8AA3B, %f278;
	fma.rn.f32 	%f280, %f271, 0f32A57060, %f279;
	mov.b32 	%r217, %f276;
	shl.b32 	%r218, %r217, 23;
	mov.b32 	%f281, %r218;
	ex2.approx.ftz.f32 	%f282, %f280;
	mul.f32 	%f283, %f282, %f281;
	st.shared.f32 	[%r216], %f283;
	add.f32 	%f458, %f458, %f283;
$L__BB0_156:
	max.f32 	%f65, %f31, %f443;
	sub.f32 	%f284, %f31, %f65;
	fma.rn.f32 	%f285, %f284, 0f3BBB989D, 0f3F000000;
	cvt.sat.f32.f32 	%f286, %f285;
	mov.f32 	%f287, 0f4B400001;
	mov.f32 	%f288, 0f437C0000;
	fma.rm.f32 	%f289, %f286, %f288, %f287;
	add.f32 	%f290, %f289, 0fCB40007F;
	neg.f32 	%f291, %f290;
	fma.rn.f32 	%f292, %f284, 0f3FB8AA3B, %f291;
	fma.rn.f32 	%f293, %f284, 0f32A57060, %f292;
	mov.b32 	%r219, %f289;
	shl.b32 	%r220, %r219, 23;
	mov.b32 	%f294, %r220;
	ex2.approx.ftz.f32 	%f295, %f293;
	mul.f32 	%f66, %f295, %f294;
	sub.f32 	%f296, %f443, %f65;
	fma.rn.f32 	%f297, %f296, 0f3BBB989D, 0f3F000000;
	cvt.sat.f32.f32 	%f298, %f297;
	fma.rm.f32 	%f299, %f298, %f288, %f287;
	add.f32 	%f300, %f299, 0fCB40007F;
	neg.f32 	%f301, %f300;
	fma.rn.f32 	%f302, %f296, 0f3FB8AA3B, %f301;
	fma.rn.f32 	%f303, %f296, 0f32A57060, %f302;
	mov.b32 	%r221, %f299;
	shl.b32 	%r222, %r221, 23;
	mov.b32 	%f304, %r222;
	ex2.approx.ftz.f32 	%f305, %f303;
	mul.f32 	%f67, %f305, %f304;
	mul.f32 	%f306, %f458, %f67;
	fma.rn.f32 	%f68, %f32, %f66, %f306;
	@%p3 bra 	$L__BB0_184;
	mul.lo.s64 	%rd72, %rd49, %rd94;
	@%p53 bra 	$L__BB0_173;
	mov.b64 	%rd226, 0;
$L__BB0_159:
	setp.lt.u64 	%p84, %rd96, 8;
	mov.f32 	%f466, 0f00000000;
	mov.b64 	%rd229, 0;
	@%p84 bra 	$L__BB0_162;
	mov.f32 	%f466, 0f00000000;
	mov.b64 	%rd227, 0;
$L__BB0_161:
	.pragma "nounroll";
	cvt.u32.u64 	%r223, %rd7;
	cvt.u32.u64 	%r224, %rd227;
	add.s32 	%r225, %r224, %r223;
	shl.b32 	%r226, %r225, 2;
	add.s32 	%r227, %r3, %r226;
	ld.shared.f32 	%f310, [%r227];
	mad.lo.s64 	%rd170, %rd227, %rd94, %rd226;
	cvt.u32.u64 	%r228, %rd170;
	shl.b32 	%r229, %r228, 2;
	add.s32 	%r230, %r2, %r229;
	ld.shared.f32 	%f311, [%r230];
	fma.rn.f32 	%f312, %f310, %f311, %f466;
	ld.shared.f32 	%f313, [%r227+4];
	add.s64 	%rd171, %rd170, %rd94;
	cvt.u32.u64 	%r231, %rd171;
	shl.b32 	%r232, %r231, 2;
	add.s32 	%r233, %r2, %r232;
	ld.shared.f32 	%f314, [%r233];
	fma.rn.f32 	%f315, %f313, %f314, %f312;
	ld.shared.f32 	%f316, [%r227+8];
	add.s64 	%rd172, %rd171, %rd94;
	cvt.u32.u64 	%r234, %rd172;
	shl.b32 	%r235, %r234, 2;
	add.s32 	%r236, %r2, %r235;
	ld.shared.f32 	%f317, [%r236];
	fma.rn.f32 	%f318, %f316, %f317, %f315;
	ld.shared.f32 	%f319, [%r227+12];
	add.s64 	%rd173, %rd172, %rd94;
	cvt.u32.u64 	%r237, %rd173;
	shl.b32 	%r238, %r237, 2;
	add.s32 	%r239, %r2, %r238;
	ld.shared.f32 	%f320, [%r239];
	fma.rn.f32 	%f321, %f319, %f320, %f318;
	ld.shared.f32 	%f322, [%r227+16];
	add.s64 	%rd174, %rd173, %rd94;
	cvt.u32.u64 	%r240, %rd174;
	shl.b32 	%r241, %r240, 2;
	add.s32 	%r242, %r2, %r241;
	ld.shared.f32 	%f323, [%r242];
	fma.rn.f32 	%f324, %f322, %f323, %f321;
	ld.shared.f32 	%f325, [%r227+20];
	add.s64 	%rd175, %rd174, %rd94;
	cvt.u32.u64 	%r243, %rd94;
	add.s32 	%r244, %r240, %r243;
	shl.b32 	%r245, %r244, 2;
	add.s32 	%r246, %r2, %r245;
	ld.shared.f32 	%f326, [%r246];
	fma.rn.f32 	%f327, %f325, %f326, %f324;
	ld.shared.f32 	%f328, [%r227+24];
	cvt.u32.u64 	%r247, %rd175;
	add.s32 	%r248, %r247, %r243;
	shl.b32 	%r249, %r248, 2;
	add.s32 	%r250, %r2, %r249;
	ld.shared.f32 	%f329, [%r250];
	fma.rn.f32 	%f330, %f328, %f329, %f327;
	ld.shared.f32 	%f331, [%r227+28];
	add.s32 	%r251, %r248, %r243;
	shl.b32 	%r252, %r251, 2;
	add.s32 	%r253, %r2, %r252;
	ld.shared.f32 	%f332, [%r253];
	fma.rn.f32 	%f466, %f331, %f332, %f330;
	add.s64 	%rd227, %rd227, 8;
	setp.ne.s64 	%p85, %rd227, %rd18;
	mov.u64 	%rd229, %rd18;
	@%p85 bra 	$L__BB0_161;
$L__BB0_162:
	setp.eq.s64 	%p86, %rd13, 0;
	@%p86 bra 	$L__BB0_170;
	add.s64 	%rd176, %rd13, -1;
	setp.lt.u64 	%p87, %rd176, 3;
	@%p87 bra 	$L__BB0_165;
	cvt.u32.u64 	%r254, %rd7;
	cvt.u32.u64 	%r255, %rd229;
	add.s32 	%r256, %r255, %r254;
	shl.b32 	%r257, %r256, 2;
	add.s32 	%r258, %r3, %r257;
	ld.shared.f32 	%f334, [%r258];
	mad.lo.s64 	%rd177, %rd229, %rd94, %rd226;
	cvt.u32.u64 	%r259, %rd177;
	shl.b32 	%r260, %r259, 2;
	add.s32 	%r261, %r2, %r260;
	ld.shared.f32 	%f335, [%r261];
	fma.rn.f32 	%f336, %f334, %f335, %f466;
	ld.shared.f32 	%f337, [%r258+4];
	add.s64 	%rd178, %rd177, %rd94;
	cvt.u32.u64 	%r262, %rd94;
	add.s32 	%r263, %r259, %r262;
	shl.b32 	%r264, %r263, 2;
	add.s32 	%r265, %r2, %r264;
	ld.shared.f32 	%f338, [%r265];
	fma.rn.f32 	%f339, %f337, %f338, %f336;
	ld.shared.f32 	%f340, [%r258+8];
	cvt.u32.u64 	%r266, %rd178;
	add.s32 	%r267, %r266, %r262;
	shl.b32 	%r268, %r267, 2;
	add.s32 	%r269, %r2, %r268;
	ld.shared.f32 	%f341, [%r269];
	fma.rn.f32 	%f342, %f340, %f341, %f339;
	ld.shared.f32 	%f343, [%r258+12];
	add.s32 	%r270, %r267, %r262;
	shl.b32 	%r271, %r270, 2;
	add.s32 	%r272, %r2, %r271;
	ld.shared.f32 	%f344, [%r272];
	fma.rn.f32 	%f466, %f343, %f344, %f342;
	add.s64 	%rd229, %rd229, 4;
$L__BB0_165:
	setp.eq.s64 	%p88, %rd12, 0;
	@%p88 bra 	$L__BB0_170;
	setp.eq.s64 	%p89, %rd12, 1;
	@%p89 bra 	$L__BB0_168;
	cvt.u32.u64 	%r273, %rd7;
	cvt.u32.u64 	%r274, %rd229;
	add.s32 	%r275, %r274, %r273;
	shl.b32 	%r276, %r275, 2;
	add.s32 	%r277, %r3, %r276;
	ld.shared.f32 	%f346, [%r277];
	mul.lo.s64 	%rd179, %rd229, %rd94;
	cvt.u32.u64 	%r278, %rd179;
	cvt.u32.u64 	%r279, %rd226;
	add.s32 	%r280, %r278, %r279;
	shl.b32 	%r281, %r280, 2;
	add.s32 	%r282, %r2, %r281;
	ld.shared.f32 	%f347, [%r282];
	fma.rn.f32 	%f348, %f346, %f347, %f466;
	ld.shared.f32 	%f349, [%r277+4];
	cvt.u32.u64 	%r283, %rd94;
	add.s32 	%r284, %r280, %r283;
	shl.b32 	%r285, %r284, 2;
	add.s32 	%r286, %r2, %r285;
	ld.shared.f32 	%f350, [%r286];
	fma.rn.f32 	%f466, %f349, %f350, %f348;
	add.s64 	%rd229, %rd229, 2;
$L__BB0_168:
	setp.eq.s64 	%p90, %rd17, 0;
	@%p90 bra 	$L__BB0_170;
	cvt.u32.u64 	%r287, %rd7;
	cvt.u32.u64 	%r288, %rd229;
	add.s32 	%r289, %r288, %r287;
	shl.b32 	%r290, %r289, 2;
	add.s32 	%r291, %r3, %r290;
	ld.shared.f32 	%f351, [%r291];
	cvt.u32.u64 	%r292, %rd226;
	cvt.u32.u64 	%r293, %rd94;
	mad.lo.s32 	%r294, %r288, %r293, %r292;
	shl.b32 	%r295, %r294, 2;
	add.s32 	%r296, %r2, %r295;
	ld.shared.f32 	%f352, [%r296];
	fma.rn.f32 	%f466, %f351, %f352, %f466;
$L__BB0_170:
	add.s64 	%rd180, %rd226, %rd72;
	shl.b64 	%rd181, %rd180, 2;
	add.s64 	%rd182, %rd4, %rd181;
	ld.global.f32 	%f353, [%rd182];
	mul.f32 	%f354, %f32, %f353;
	mul.f32 	%f355, %f66, %f354;
	fma.rn.f32 	%f356, %f67, %f466, %f355;
	div.rn.f32 	%f357, %f356, %f68;
	st.global.f32 	[%rd182], %f357;
	add.s64 	%rd226, %rd226, 1;
	setp.ne.s64 	%p91, %rd226, %rd94;
	@%p91 bra 	$L__BB0_159;
	bra.uni 	$L__BB0_184;
$L__BB0_171:
	cvt.u32.u64 	%r164, %rd7;
	cvt.u32.u64 	%r165, %rd214;
	add.s32 	%r166, %r165, %r164;
	shl.b32 	%r167, %r166, 2;
	add.s32 	%r168, %r3, %r167;
	mov.b32 	%r169, -8388608;
	st.shared.u32 	[%r168], %r169;
$L__BB0_172:
	div.rn.f32 	%f177, %f452, %f33;
	max.f32 	%f443, %f443, %f177;
	add.s64 	%rd214, %rd214, 1;
	setp.eq.s64 	%p63, %rd214, %rd96;
	@%p63 bra 	$L__BB0_147;
	bra.uni 	$L__BB0_107;
$L__BB0_173:
	setp.lt.u64 	%p92, %rd8, 7;
	mov.b64 	%rd224, 0;
	@%p92 bra 	$L__BB0_176;
	mul.f32 	%f69, %f67, 0f00000000;
	mov.b64 	%rd222, 0;
$L__BB0_175:
	.pragma "nounroll";
	add.s64 	%rd185, %rd222, %rd72;
	shl.b64 	%rd186, %rd185, 2;
	add.s64 	%rd187, %rd4, %rd186;
	ld.global.f32 	%f358, [%rd187];
	mul.f32 	%f359, %f32, %f358;
	fma.rn.f32 	%f360, %f66, %f359, %f69;
	div.rn.f32 	%f361, %f360, %f68;
	st.global.f32 	[%rd187], %f361;
	ld.global.f32 	%f362, [%rd187+4];
	mul.f32 	%f363, %f32, %f362;
	fma.rn.f32 	%f364, %f66, %f363, %f69;
	div.rn.f32 	%f365, %f364, %f68;
	st.global.f32 	[%rd187+4], %f365;
	ld.global.f32 	%f366, [%rd187+8];
	mul.f32 	%f367, %f32, %f366;
	fma.rn.f32 	%f368, %f66, %f367, %f69;
	div.rn.f32 	%f369, %f368, %f68;
	st.global.f32 	[%rd187+8], %f369;
	ld.global.f32 	%f370, [%rd187+12];
	mul.f32 	%f371, %f32, %f370;
	fma.rn.f32 	%f372, %f66, %f371, %f69;
	div.rn.f32 	%f373, %f372, %f68;
	st.global.f32 	[%rd187+12], %f373;
	ld.global.f32 	%f374, [%rd187+16];
	mul.f32 	%f375, %f32, %f374;
	fma.rn.f32 	%f376, %f66, %f375, %f69;
	div.rn.f32 	%f377, %f376, %f68;
	st.global.f32 	[%rd187+16], %f377;
	ld.global.f32 	%f378, [%rd187+20];
	mul.f32 	%f379, %f32, %f378;
	fma.rn.f32 	%f380, %f66, %f379, %f69;
	div.rn.f32 	%f381, %f380, %f68;
	st.global.f32 	[%rd187+20], %f381;
	ld.global.f32 	%f382, [%rd187+24];
	mul.f32 	%f383, %f32, %f382;
	fma.rn.f32 	%f384, %f66, %f383, %f69;
	div.rn.f32 	%f385, %f384, %f68;
	st.global.f32 	[%rd187+24], %f385;
	ld.global.f32 	%f386, [%rd187+28];
	mul.f32 	%f387, %f32, %f386;
	fma.rn.f32 	%f388, %f66, %f387, %f69;
	div.rn.f32 	%f389, %f388, %f68;
	st.global.f32 	[%rd187+28], %f389;
	add.s64 	%rd222, %rd222, 8;
	setp.ne.s64 	%p93, %rd222, %rd14;
	mov.u64 	%rd224, %rd14;
	@%p93 bra 	$L__BB0_175;
$L__BB0_176:
	setp.eq.s64 	%p94, %rd9, 0;
	@%p94 bra 	$L__BB0_184;
	setp.lt.u64 	%p95, %rd10, 3;
	@%p95 bra 	$L__BB0_179;
	add.s64 	%rd188, %rd224, %rd72;
	shl.b64 	%rd189, %rd188, 2;
	add.s64 	%rd190, %rd4, %rd189;
	ld.global.f32 	%f390, [%rd190];
	mul.f32 	%f391, %f32, %f390;
	mul.f32 	%f392, %f66, %f391;
	fma.rn.f32 	%f393, %f67, 0f00000000, %f392;
	div.rn.f32 	%f394, %f393, %f68;
	st.global.f32 	[%rd190], %f394;
	ld.global.f32 	%f395, [%rd190+4];
	mul.f32 	%f396, %f32, %f395;
	mul.f32 	%f397, %f66, %f396;
	fma.rn.f32 	%f398, %f67, 0f00000000, %f397;
	div.rn.f32 	%f399, %f398, %f68;
	st.global.f32 	[%rd190+4], %f399;
	ld.global.f32 	%f400, [%rd190+8];
	mul.f32 	%f401, %f32, %f400;
	mul.f32 	%f402, %f66, %f401;
	fma.rn.f32 	%f403, %f67, 0f00000000, %f402;
	div.rn.f32 	%f404, %f403, %f68;
	st.global.f32 	[%rd190+8], %f404;
	ld.global.f32 	%f405, [%rd190+12];
	mul.f32 	%f406, %f32, %f405;
	mul.f32 	%f407, %f66, %f406;
	fma.rn.f32 	%f408, %f67, 0f00000000, %f407;
	div.rn.f32 	%f409, %f408, %f68;
	st.global.f32 	[%rd190+12], %f409;
	add.s64 	%rd224, %rd224, 4;
$L__BB0_179:
	setp.eq.s64 	%p96, %rd11, 0;
	@%p96 bra 	$L__BB0_184;
	setp.eq.s64 	%p97, %rd11, 1;
	@%p97 bra 	$L__BB0_182;
	add.s64 	%rd191, %rd224, %rd72;
	shl.b64 	%rd192, %rd191, 2;
	add.s64 	%rd193, %rd4, %rd192;
	ld.global.f32 	%f410, [%rd193];
	mul.f32 	%f411, %f32, %f410;
	mul.f32 	%f412, %f66, %f411;
	fma.rn.f32 	%f413, %f67, 0f00000000, %f412;
	div.rn.f32 	%f414, %f413, %f68;
	st.global.f32 	[%rd193], %f414;
	ld.global.f32 	%f415, [%rd193+4];
	mul.f32 	%f416, %f32, %f415;
	mul.f32 	%f417, %f66, %f416;
	fma.rn.f32 	%f418, %f67, 0f00000000, %f417;
	div.rn.f32 	%f419, %f418, %f68;
	st.global.f32 	[%rd193+4], %f419;
	add.s64 	%rd224, %rd224, 2;
$L__BB0_182:
	setp.eq.s64 	%p98, %rd15, 0;
	@%p98 bra 	$L__BB0_184;
	add.s64 	%rd194, %rd224, %rd72;
	shl.b64 	%rd195, %rd194, 2;
	add.s64 	%rd196, %rd4, %rd195;
	ld.global.f32 	%f420, [%rd196];
	mul.f32 	%f421, %f32, %f420;
	mul.f32 	%f422, %f66, %f421;
	fma.rn.f32 	%f423, %f67, 0f00000000, %f422;
	div.rn.f32 	%f424, %f423, %f68;
	st.global.f32 	[%rd196], %f424;
$L__BB0_184:
	st.global.f32 	[%rd51], %f68;
	st.global.f32 	[%rd50], %f65;
$L__BB0_185:
	add.s64 	%rd207, %rd207, 1;
	setp.ne.s64 	%p99, %rd207, %rd97;
	@%p99 bra 	$L__BB0_60;
$L__BB0_186:
	ld.param.u64 	%rd199, [_Z22flash_attention_kernelPfS_S_S_S_S_mmmmmm_param_11];
	add.s64 	%rd200, %rd200, 1;
	setp.ne.s64 	%p100, %rd200, %rd199;
	@%p100 bra 	$L__BB0_2;
$L__BB0_187:
	ret;

}


// ===== COMPILED SASS (sm_100) =====

	.target	sm_100

	.elftype	@"ET_EXEC"


//--------------------- .note.nv.tkinfo           --------------------------
	.section	.note.nv.tkinfo,"",@"SHT_NOTE"
	.sectionflags	@"SHF_NOTE_NV_TKINFO"
	.tkinfo
        /*0018*/ 	.word	0x00000002
        /*0030*/ 	.string	""
        /*0030*/ 	.string	"ptxas"
        /*0030*/ 	.string	"Cuda compilation tools, release 13.0, V13.0.88"
        /*0030*/ 	.string	"Build cuda_13.0.r13.0/compiler.36424714_0"
        /*0030*/ 	.string	"-arch sm_100 -m 64 "



//--------------------- .note.nv.cuinfo           --------------------------
	.section	.note.nv.cuinfo,"",@"SHT_NOTE"
	.sectionflags	@"SHF_NOTE_NV_CUINFO"
        /*0018*/ 	.short	0x0002
        /*001a*/ 	.short	0x0064
        /*001c*/ 	.short	0x0082
	.zero		2


//--------------------- .nv.info                  --------------------------
	.section	.nv.info,"",@"SHT_CUDA_INFO"
	.align	4


	//----- nvinfo : EIATTR_REGCOUNT
	.align		4
        /*0000*/ 	.byte	0x04, 0x2f
        /*0002*/ 	.short	(.L_1 - .L_0)
	.align		4
.L_0:
        /*0004*/ 	.word	index@(_Z22flash_attention_kernelPfS_S_S_S_S_mmmmmm)
        /*0008*/ 	.word	0x00000028


	//----- nvinfo : EIATTR_FRAME_SIZE
	.align		4
.L_1:
        /*000c*/ 	.byte	0x04, 0x11
        /*000e*/ 	.short	(.L_3 - .L_2)
	.align		4
.L_2:
        /*0010*/ 	.word	index@($__internal_1_$__cuda_sm3x_div_rn_noftz_f32_slowpath)
        /*0014*/ 	.word	0x00000000


	//----- nvinfo : EIATTR_FRAME_SIZE
	.align		4
.L_3:
        /*0018*/ 	.byte	0x04, 0x11
        /*001a*/ 	.short	(.L_5 - .L_4)
	.align		4
.L_4:
        /*001c*/ 	.word	index@($__internal_0_$__cuda_sm20_sqrt_rn_f32_slowpath)
        /*0020*/ 	.word	0x00000000


	//----- nvinfo : EIATTR_FRAME_SIZE
	.align		4
.L_5:
        /*0024*/ 	.byte	0x04, 0x11
        /*0026*/ 	.short	(.L_7 - .L_6)
	.align		4
.L_6:
        /*0028*/ 	.word	index@(_Z22flash_attention_kernelPfS_S_S_S_S_mmmmmm)
        /*002c*/ 	.word	0x00000000


	//----- nvinfo : EIATTR_MIN_STACK_SIZE
	.align		4
.L_7:
        /*0030*/ 	.byte	0x04, 0x12
        /*0032*/ 	.short	(.L_9 - .L_8)
	.align		4
.L_8:
        /*0034*/ 	.word	index@(_Z22flash_attention_kernelPfS_S_S_S_S_mmmmmm)
        /*0038*/ 	.word	0x00000000
.L_9:


//--------------------- .nv.compat                --------------------------
	.section	.nv.compat,"",@"SHT_CUDA_COMPAT_INFO"
	.align	4
        /*0000*/ 	.byte	0x02, 0x09, 0x00, 0x00, 0x02, 0x02, 0x01, 0x00, 0x02, 0x05, 0x05, 0x00, 0x03, 0x07, 0x01, 0x01
        /*0010*/ 	.byte	0x02, 0x03, 0x00, 0x00, 0x02, 0x06, 0x01, 0x00, 0x04, 0x0b, 0x08, 0x00, 0x01, 0x00, 0x00, 0x00
        /*0020*/ 	.byte	0x00, 0x00, 0x00, 0x00


//--------------------- .nv.info._Z22flash_attention_kernelPfS_S_S_S_S_mmmmmm --------------------------
	.section	.nv.info._Z22flash_attention_kernelPfS_S_S_S_S_mmmmmm,"",@"SHT_CUDA_INFO"
	.sectionflags	@""
	.align	4


	//----- nvinfo : EIATTR_CUDA_API_VERSION
	.align		4
        /*0000*/ 	.byte	0x04, 0x37
        /*0002*/ 	.short	(.L_11 - .L_10)
.L_10:
        /*0004*/ 	.word	0x00000082


	//----- nvinfo : EIATTR_KPARAM_INFO
	.align		4
.L_11:
        /*0008*/ 	.byte	0x04, 0x17
        /*000a*/ 	.short	(.L_13 - .L_12)
.L_12:
        /*000c*/ 	.word	0x00000000
        /*0010*/ 	.short	0x000b
        /*0012*/ 	.short	0x0058
        /*0014*/ 	.byte	0x00, 0xf0, 0x21, 0x00


	//----- nvinfo : EIATTR_KPARAM_INFO
	.align		4
.L_13:
        /*0018*/ 	.byte	0x04, 0x17
        /*001a*/ 	.short	(.L_15 - .L_14)
.L_14:
        /*001c*/ 	.word	0x00000000
        /*0020*/ 	.short	0x000a
        /*0022*/ 	.short	0x0050
        /*0024*/ 	.byte	0x00, 0xf0, 0x21, 0x00


	//----- nvinfo : EIATTR_KPARAM_INFO
	.align		4
.L_15:
        /*0028*/ 	.byte	0x04, 0x17
        /*002a*/ 	.short	(.L_17 - .L_16)
.L_16:
        /*002c*/ 	.word	0x00000000
        /*0030*/ 	.short	0x0009
        /*0032*/ 	.short	0x0048
        /*0034*/ 	.byte	0x00, 0xf0, 0x21, 0x00


	//----- nvinfo : EIATTR_KPARAM_INFO
	.align		4
.L_17:
        /*0038*/ 	.byte	0x04, 0x17
        /*003a*/ 	.short	(.L_19 - .L_18)
.L_18:
        /*003c*/ 	.word	0x00000000
        /*0040*/ 	.short	0x0008
        /*0042*/ 	.short	0x0040
        /*0044*/ 	.byte	0x00, 0xf0, 0x21, 0x00


	//----- nvinfo : EIATTR_KPARAM_INFO
	.align		4
.L_19:
        /*0048*/ 	.byte	0x04, 0x17
        /*004a*/ 	.short	(.L_21 - .L_20)
.L_20:
        /*004c*/ 	.word	0x00000000
        /*0050*/ 	.short	0x0007
        /*0052*/ 	.short	0x0038
        /*0054*/ 	.byte	0x00, 0xf0, 0x21, 0x00


	//----- nvinfo : EIATTR_KPARAM_INFO
	.align		4
.L_21:
        /*0058*/ 	.byte	0x04, 0x17
        /*005a*/ 	.short	(.L_23 - .L_22)
.L_22:
        /*005c*/ 	.word	0x00000000
        /*0060*/ 	.short	0x0006
        /*0062*/ 	.short	0x0030
        /*0064*/ 	.byte	0x00, 0xf0, 0x21, 0x00


	//----- nvinfo : EIATTR_KPARAM_INFO
	.align		4
.L_23:
        /*0068*/ 	.byte	0x04, 0x17
        /*006a*/ 	.short	(.L_25 - .L_24)
.L_24:
        /*006c*/ 	.word	0x00000000
        /*0070*/ 	.short	0x0005
        /*0072*/ 	.short	0x0028
        /*0074*/ 	.byte	0x00, 0xf5, 0x21, 0x00


	//----- nvinfo : EIATTR_KPARAM_INFO
	.align		4
.L_25:
        /*0078*/ 	.byte	0x04, 0x17
        /*007a*/ 	.short	(.L_27 - .L_26)
.L_26:
        /*007c*/ 	.word	0x00000000
        /*0080*/ 	.short	0x0004
        /*0082*/ 	.short	0x0020
        /*0084*/ 	.byte	0x00, 0xf5, 0x21, 0x00


	//----- nvinfo : EIATTR_KPARAM_INFO
	.align		4
.L_27:
        /*0088*/ 	.byte	0x04, 0x17
        /*008a*/ 	.short	(.L_29 - .L_28)
.L_28:
        /*008c*/ 	.word	0x00000000
        /*0090*/ 	.short	0x0003
        /*0092*/ 	.short	0x0018
        /*0094*/ 	.byte	0x00, 0xf5, 0x21, 0x00


	//----- nvinfo : EIATTR_KPARAM_INFO
	.align		4
.L_29:
        /*0098*/ 	.byte	0x04, 0x17
        /*009a*/ 	.short	(.L_31 - .L_30)
.L_30:
        /*009c*/ 	.word	0x00000000
        /*00a0*/ 	.short	0x0002
        /*00a2*/ 	.short	0x0010
        /*00a4*/ 	.byte	0x00, 0xf5, 0x21, 0x00


	//----- nvinfo : EIATTR_KPARAM_INFO
	.align		4
.L_31:
        /*00a8*/ 	.byte	0x04, 0x17
        /*00aa*/ 	.short	(.L_33 - .L_32)
.L_32:
        /*00ac*/ 	.word	0x00000000
        /*00b0*/ 	.short	0x0001
        /*00b2*/ 	.short	0x0008
        /*00b4*/ 	.byte	0x00, 0xf5, 0x21, 0x00


	//----- nvinfo : EIATTR_KPARAM_INFO
	.align		4
.L_33:
        /*00b8*/ 	.byte	0x04, 0x17
        /*00ba*/ 	.short	(.L_35 - .L_34)
.L_34:
        /*00bc*/ 	.word	0x00000000
        /*00c0*/ 	.short	0x0000
        /*00c2*/ 	.short	0x0000
        /*00c4*/ 	.byte	0x00, 0xf5, 0x21, 0x00


	//----- nvinfo : EIATTR_SPARSE_MMA_MASK
	.align		4
.L_35:
        /*00c8*/ 	.byte	0x03, 0x50
        /*00ca*/ 	.short	0x0000


	//----- nvinfo : EIATTR_MAXREG_COUNT
	.align		4
        /*00cc*/ 	.byte	0x03, 0x1b
        /*00ce*/ 	.short	0x00ff


	//----- nvinfo : EIATTR_NUM_BARRIERS
	.align		4
        /*00d0*/ 	.byte	0x02, 0x4c
        /*00d2*/ 	.byte	0x01
	.zero		1


	//----- nvinfo : EIATTR_MERCURY_ISA_VERSION
	.align		4
        /*00d4*/ 	.byte	0x03, 0x5f
        /*00d6*/ 	.short	0x0101


	//----- nvinfo : EIATTR_VRC_CTA_INIT_COUNT
	.align		4
        /*00d8*/ 	.byte	0x02, 0x4a
	.zero		1
	.zero		1


	//----- nvinfo : EIATTR_EXIT_INSTR_OFFSETS
	.align		4
        /*00dc*/ 	.byte	0x04, 0x1c
        /*00de*/ 	.short	(.L_37 - .L_36)


	//   ....[0]....
.L_36:
        /*00e0*/ 	.word	0x00000040


	//   ....[1]....
        /*00e4*/ 	.word	0x00005f90


	//----- nvinfo : EIATTR_CRS_STACK_SIZE
	.align		4
.L_37:
        /*00e8*/ 	.byte	0x04, 0x1e
        /*00ea*/ 	.short	(.L_39 - .L_38)
.L_38:
        /*00ec*/ 	.word	0x00000000


	//----- nvinfo : EIATTR_CBANK_PARAM_SIZE
	.align		4
.L_39:
        /*00f0*/ 	.byte	0x03, 0x19
        /*00f2*/ 	.short	0x0060


	//----- nvinfo : EIATTR_PARAM_CBANK
	.align		4
        /*00f4*/ 	.byte	0x04, 0x0a
        /*00f6*/ 	.short	(.L_41 - .L_40)
	.align		4
.L_40:
        /*00f8*/ 	.word	index@(.nv.constant0._Z22flash_attention_kernelPfS_S_S_S_S_mmmmmm)
        /*00fc*/ 	.short	0x0380
        /*00fe*/ 	.short	0x0060


	//----- nvinfo : EIATTR_SW_WAR
	.align		4
.L_41:
        /*0100*/ 	.byte	0x04, 0x36
        /*0102*/ 	.short	(.L_43 - .L_42)
.L_42:
        /*0104*/ 	.word	0x00000008
.L_43:


//--------------------- .nv.callgraph             --------------------------
	.section	.nv.callgraph,"",@"SHT_CUDA_CALLGRAPH"
	.align	4
	.sectionentsize	8
	.align		4
        /*0000*/ 	.word	0x00000000
	.align		4
        /*0004*/ 	.word	0xffffffff
	.align		4
        /*0008*/ 	.word	0x00000000
	.align		4
        /*000c*/ 	.word	0xfffffffe
	.align		4
        /*0010*/ 	.word	0x00000000
	.align		4
        /*0014*/ 	.word	0xfffffffd
	.align		4
        /*0018*/ 	.word	0x00000000
	.align		4
        /*001c*/ 	.word	0xfffffffc


//--------------------- .text._Z22flash_attention_kernelPfS_S_S_S_S_mmmmmm --------------------------
	.section	.text._Z22flash_attention_kernelPfS_S_S_S_S_mmmmmm,"ax",@progbits
	.align	128
        .global         _Z22flash_attention_kernelPfS_S_S_S_S_mmmmmm
        .type           _Z22flash_attention_kernelPfS_S_S_S_S_mmmmmm,@function
        .size           _Z22flash_attention_kernelPfS_S_S_S_S_mmmmmm,(.L_x_110 - _Z22flash_attention_kernelPfS_S_S_S_S_mmmmmm)
        .other          _Z22flash_attention_kernelPfS_S_S_S_S_mmmmmm,@"STO_CUDA_ENTRY STV_DEFAULT"
_Z22flash_attention_kernelPfS_S_S_S_S_mmmmmm:
.text._Z22flash_attention_kernelPfS_S_S_S_S_mmmmmm:
[----:B------:R-:W-:Y:S01]  /*0000*/  LDC R1, c[0x0][0x37c] ;  /* 0x0000df00ff017b82 */ /* 0x000fe20000000800 */
[----:B------:R-:W0:Y:S02]  /*0010*/  LDCU.64 UR4, c[0x0][0x3d8] ;  /* 0x00007b00ff0477ac */ /* 0x000e240008000a00 */
[----:B0-----:R-:W-:-:S04]  /*0020*/  ISETP.NE.U32.AND P0, PT, RZ, UR4, PT ;  /* 0x00000004ff007c0c */ /* 0x001fc8000bf05070 */
[----:B------:R-:W-:-:S13]  /*0030*/  ISETP.NE.AND.EX P0, PT, RZ, UR5, PT, P0 ;  /* 0x00000005ff007c0c */ /* 0x000fda000bf05300 */
[----:B------:R-:W-:Y:S05]  /*0040*/  @!P0 EXIT ;  /* 0x000000000000894d */ /* 0x000fea0003800000 */
[----:B------:R-:W0:Y:S01]  /*0050*/  S2R R4, SR_TID.X ;  /* 0x0000000000047919 */ /* 0x000e220000002100 */
[----:B------:R-:W1:Y:S01]  /*0060*/  S2UR UR5, SR_CgaCtaId ;  /* 0x00000000000579c3 */ /* 0x000e620000008800 */
[----:B------:R-:W2:Y:S01]  /*0070*/  LDCU.64 UR14, c[0x0][0x3b8] ;  /* 0x00007700ff0e77ac */ /* 0x000ea20008000a00 */
[----:B------:R-:W3:Y:S01]  /*0080*/  LDCU UR7, c[0x0][0x3c8] ;  /* 0x00007900ff0777ac */ /* 0x000ee20008000800 */
[----:B------:R-:W4:Y:S01]  /*0090*/  LDCU.64 UR8, c[0x0][0x3c0] ;  /* 0x00007800ff0877ac */ /* 0x000f220008000a00 */
[----:B------:R-:W-:Y:S01]  /*00a0*/  UMOV UR4, 0x400 ;  /* 0x0000040000047882 */ /* 0x000fe20000000000 */
[----:B------:R-:W0:Y:S01]  /*00b0*/  LDCU.64 UR16, c[0x0][0x358] ;  /* 0x00006b00ff1077ac */ /* 0x000e220008000a00 */
[----:B--2---:R-:W-:Y:S02]  /*00c0*/  UISETP.NE.U32.AND UP0, UPT, UR14, URZ, UPT ;  /* 0x000000ff0e00728c */ /* 0x004fe4000bf05070 */
[----:B------:R-:W-:Y:S02]  /*00d0*/  UIADD3 UR32, UP1, UPT, UR14, -0x1, URZ ;  /* 0xffffffff0e207890 */ /* 0x000fe4000ff3e0ff */
[----:B---3--:R-:W-:-:S02]  /*00e0*/  UIMAD UR13, UR7, UR14, URZ ;  /* 0x0000000e070d72a4 */ /* 0x008fc4000f8e02ff */
[----:B-1----:R-:W-:Y:S02]  /*00f0*/  ULEA UR4, UR5, UR4, 0x18 ;  /* 0x0000000405047291 */ /* 0x002fe4000f8ec0ff */
[----:B----4-:R-:W-:Y:S02]  /*0100*/  UIMAD UR5, UR8, UR14, UR13 ;  /* 0x0000000e080572a4 */ /* 0x010fe4000f8e020d */
[----:B------:R-:W-:Y:S02]  /*0110*/  UIMAD UR6, UR8, UR14, URZ ;  /* 0x0000000e080672a4 */ /* 0x000fe4000f8e02ff */
[----:B------:R-:W-:Y:S01]  /*0120*/  UISETP.NE.AND.EX UP0, UPT, UR15, URZ, UPT, UP0 ;  /* 0x000000ff0f00728c */ /* 0x000fe2000bf05300 */
[C---:B0-----:R-:W-:Y:S01]  /*0130*/  IMAD R0, R4.reuse, UR14, RZ ;  /* 0x0000000e04007c24 */ /* 0x041fe2000f8e02ff */
[C---:B------:R-:W-:Y:S01]  /*0140*/  ISETP.GE.U32.AND P0, PT, R4.reuse, UR8, PT ;  /* 0x0000000804007c0c */ /* 0x040fe2000bf06070 */
[----:B------:R-:W-:Y:S02]  /*0150*/  ULOP3.LUT UR31, UR14, 0x7, URZ, 0xc0, !UPT ;  /* 0x000000070e1f7892 */ /* 0x000fe4000f8ec0ff */
[----:B------:R-:W-:Y:S01]  /*0160*/  IMAD R3, R4, UR14, RZ ;  /* 0x0000000e04037c24 */ /* 0x000fe2000f8e02ff */
[----:B------:R-:W-:Y:S01]  /*0170*/  UIADD3.X UR10, UPT, UPT, UR15, -0x1, URZ, UP1, !UPT ;  /* 0xffffffff0f0a7890 */ /* 0x000fe20008ffe4ff */
[C---:B------:R-:W-:Y:S01]  /*0180*/  VIADD R7, R0.reuse, UR5 ;  /* 0x0000000500077c36 */ /* 0x040fe20008000000 */
[----:B------:R-:W-:Y:S01]  /*0190*/  PLOP3.LUT P2, PT, PT, PT, UP0, 0x40, 0x4 ;  /* 0x000000000004781c */ /* 0x000fe20003f4e808 */
[----:B------:R-:W-:Y:S01]  /*01a0*/  UIADD3 UR13, UPT, UPT, UR5, UR13, URZ ;  /* 0x0000000d050d7290 */ /* 0x000fe2000fffe0ff */
[----:B------:R-:W-:Y:S01]  /*01b0*/  IADD3 R6, PT, PT, R0, UR6, RZ ;  /* 0x0000000600067c10 */ /* 0x000fe2000fffe0ff */
[----:B------:R-:W-:Y:S01]  /*01c0*/  UIADD3 UR19, UP1, UPT, UR31, -0x1, URZ ;  /* 0xffffffff1f137890 */ /* 0x000fe2000ff3e0ff */
[----:B------:R-:W-:Y:S01]  /*01d0*/  ISETP.GE.U32.AND.EX P1, PT, RZ, UR9, PT, P0 ;  /* 0x00000009ff007c0c */ /* 0x000fe2000bf26100 */
[----:B------:R-:W-:Y:S01]  /*01e0*/  IMAD R5, R4, UR7, RZ ;  /* 0x0000000704057c24 */ /* 0x000fe2000f8e02ff */
[----:B------:R-:W-:Y:S01]  /*01f0*/  LEA R7, R7, UR4, 0x2 ;  /* 0x0000000407077c11 */ /* 0x000fe2000f8e10ff */
[----:B------:R-:W-:Y:S01]  /*0200*/  ULEA UR24, UR6, UR4, 0x2 ;  /* 0x0000000406187291 */ /* 0x000fe2000f8e10ff */
[----:B------:R-:W-:Y:S01]  /*0210*/  ISETP.GE.U32.OR.EX P0, PT, RZ, UR9, P2, P0 ;  /* 0x00000009ff007c0c */ /* 0x000fe20009706500 */
[----:B------:R-:W-:-:S02]  /*0220*/  ULEA UR18, UR5, UR4, 0x2 ;  /* 0x0000000405127291 */ /* 0x000fc4000f8e10ff */
[----:B------:R-:W-:Y:S01]  /*0230*/  LEA R6, R6, UR4, 0x2 ;  /* 0x0000000406067c11 */ /* 0x000fe2000f8e10ff */
[----:B------:R-:W-:Y:S01]  /*0240*/  VIADD R7, R7, 0x10 ;  /* 0x0000001007077836 */ /* 0x000fe20000000000 */
[----:B------:R-:W-:Y:S01]  /*0250*/  P2R R8, PR, RZ, 0x1 ;  /* 0x00000001ff087803 */ /* 0x000fe20000000000 */
[----:B------:R-:W-:Y:S01]  /*0260*/  ULEA UR13, UR13, UR4, 0x2 ;  /* 0x000000040d0d7291 */ /* 0x000fe2000f8e10ff */
[----:B------:R-:W-:Y:S01]  /*0270*/  IADD3 R6, PT, PT, R6, 0x10, RZ ;  /* 0x0000001006067810 */ /* 0x000fe20007ffe0ff */
[----:B------:R-:W-:Y:S02]  /*0280*/  ULOP3.LUT UR30, UR14, 0x3, URZ, 0xc0, !UPT ;  /* 0x000000030e1e7892 */ /* 0x000fe4000f8ec0ff */
[----:B------:R-:W-:Y:S02]  /*0290*/  ULOP3.LUT UR29, UR7, 0x3, URZ, 0xc0, !UPT ;  /* 0x00000003071d7892 */ /* 0x000fe4000f8ec0ff */
[----:B------:R-:W-:Y:S02]  /*02a0*/  ULOP3.LUT UR28, UR7, 0x7, URZ, 0xc0, !UPT ;  /* 0x00000007071c7892 */ /* 0x000fe4000f8ec0ff */
[----:B------:R-:W-:-:S02]  /*02b0*/  ULOP3.LUT UR12, UR14, 0xfffffff8, URZ, 0xc0, !UPT ;  /* 0xfffffff80e0c7892 */ /* 0x000fc4000f8ec0ff */
[----:B------:R-:W-:Y:S02]  /*02c0*/  ULOP3.LUT UR27, UR14, 0x1, URZ, 0xc0, !UPT ;  /* 0x000000010e1b7892 */ /* 0x000fe4000f8ec0ff */
[----:B------:R-:W-:Y:S02]  /*02d0*/  ULOP3.LUT UR11, UR7, 0xfffffffc, URZ, 0xc0, !UPT ;  /* 0xfffffffc070b7892 */ /* 0x000fe4000f8ec0ff */
[----:B------:R-:W-:Y:S02]  /*02e0*/  ULOP3.LUT UR26, UR7, 0x1, URZ, 0xc0, !UPT ;  /* 0x00000001071a7892 */ /* 0x000fe4000f8ec0ff */
[----:B------:R-:W-:Y:S02]  /*02f0*/  ULOP3.LUT UR25, UR7, 0xfffffff8, URZ, 0xc0, !UPT ;  /* 0xfffffff807197892 */ /* 0x000fe4000f8ec0ff */
[----:B------:R-:W-:Y:S01]  /*0300*/  UIADD3.X UR33, UPT, UPT, URZ, -0x1, URZ, UP1, !UPT ;  /* 0xffffffffff217890 */ /* 0x000fe20008ffe4ff */
[----:B------:R-:W-:Y:S01]  /*0310*/  UMOV UR4, URZ ;  /* 0x000000ff00047c82 */ /* 0x000fe20008000000 */
[----:B------:R-:W-:-:S10]  /*0320*/  UMOV UR5, URZ ;  /* 0x000000ff00057c82 */ /* 0x000fd40008000000 */
.L_x_95:
[----:B------:R-:W-:Y:S06]  /*0330*/  BAR.SYNC.DEFER_BLOCKING 0x0 ;  /* 0x0000000000007b1d */ /* 0x000fec0000010000 */
[----:B01234-:R-:W-:Y:S05]  /*0340*/  BRA.U !UP0, `(.L_x_0) ;  /* 0x0000001108b87547 */ /* 0x01ffea000b800000 */
[----:B------:R-:W0:Y:S01]  /*0350*/  LDC.64 R12, c[0x0][0x3c8] ;  /* 0x0000f200ff0c7b82 */ /* 0x000e220000000a00 */
[----:B------:R-:W-:Y:S01]  /*0360*/  UISETP.GE.U32.AND UP1, UPT, UR32, 0x7, UPT ;  /* 0x000000072000788c */ /* 0x000fe2000bf26070 */
[----:B------:R-:W-:Y:S01]  /*0370*/  MOV R10, R4 ;  /* 0x00000004000a7202 */ /* 0x000fe20000000f00 */
[----:B------:R-:W-:Y:S01]  /*0380*/  IMAD.MOV.U32 R11, RZ, RZ, RZ ;  /* 0x000000ffff0b7224 */ /* 0x000fe200078e00ff */
[----:B------:R-:W-:Y:S01]  /*0390*/  UMOV UR6, URZ ;  /* 0x000000ff00067c82 */ /* 0x000fe20008000000 */
[----:B------:R-:W-:Y:S01]  /*03a0*/  UISETP.GE.U32.AND.EX UP1, UPT, UR10, URZ, UPT, UP1 ;  /* 0x000000ff0a00728c */ /* 0x000fe2000bf26110 */
[----:B------:R-:W-:Y:S01]  /*03b0*/  UMOV UR7, URZ ;  /* 0x000000ff00077c82 */ /* 0x000fe20008000000 */
[C---:B0-----:R-:W-:Y:S02]  /*03c0*/  IMAD R0, R12.reuse, UR5, RZ ;  /* 0x000000050c007c24 */ /* 0x041fe4000f8e02ff */
[----:B------:R-:W-:-:S04]  /*03d0*/  IMAD.WIDE.U32 R30, R12, UR4, R10 ;  /* 0x000000040c1e7c25 */ /* 0x000fc8000f8e000a */
[----:B------:R-:W-:-:S05]  /*03e0*/  IMAD R9, R13, UR4, R0 ;  /* 0x000000040d097c24 */ /* 0x000fca000f8e0200 */
[----:B------:R-:W-:Y:S01]  /*03f0*/  IADD3 R9, PT, PT, R31, R9, RZ ;  /* 0x000000091f097210 */ /* 0x000fe20007ffe0ff */
[----:B------:R-:W-:Y:S06]  /*0400*/  BRA.U !UP1, `(.L_x_1) ;  /* 0x0000000509547547 */ /* 0x000fec000b800000 */
[----:B------:R-:W0:Y:S01]  /*0410*/  LDCU.128 UR20, c[0x0][0x3b0] ;  /* 0x00007600ff1477ac */ /* 0x000e220008000c00 */
[----:B------:R-:W-:Y:S01]  /*0420*/  MOV R2, R7 ;  /* 0x0000000700027202 */ /* 0x000fe20000000f00 */
[----:B------:R-:W1:Y:S01]  /*0430*/  LDCU.64 UR8, c[0x0][0x388] ;  /* 0x00007100ff0877ac */ /* 0x000e620008000a00 */
[----:B------:R-:W2:Y:S01]  /*0440*/  LDCU.64 UR14, c[0x0][0x390] ;  /* 0x00007200ff0e77ac */ /* 0x000ea20008000a00 */
[----:B------:R-:W3:Y:S01]  /*0450*/  LDCU UR7, c[0x0][0x3bc] ;  /* 0x00007780ff0777ac */ /* 0x000ee20008000800 */
[----:B------:R-:W-:Y:S01]  /*0460*/  UMOV UR6, UR12 ;  /* 0x0000000c00067c82 */ /* 0x000fe20008000000 */
[----:B0-----:R-:W-:Y:S01]  /*0470*/  IMAD R13, R9, UR22, RZ ;  /* 0x00000016090d7c24 */ /* 0x001fe2000f8e02ff */
[C---:B------:R-:W-:Y:S01]  /*0480*/  ISETP.GE.U32.AND P0, PT, R30.reuse, UR20, PT ;  /* 0x000000141e007c0c */ /* 0x040fe2000bf06070 */
[----:B------:R-:W-:-:S03]  /*0490*/  IMAD.WIDE.U32 R10, R30, UR22, RZ ;  /* 0x000000161e0a7c25 */ /* 0x000fc6000f8e00ff */
[----:B------:R-:W-:Y:S01]  /*04a0*/  ISETP.GE.U32.AND.EX P0, PT, R9, UR21, PT, P0 ;  /* 0x0000001509007c0c */ /* 0x000fe2000bf06100 */
[----:B------:R-:W-:Y:S01]  /*04b0*/  IMAD R13, R30, UR23, R13 ;  /* 0x000000171e0d7c24 */ /* 0x000fe2000f8e020d */
[----:B------:R-:W0:Y:S01]  /*04c0*/  LDCU.64 UR22, c[0x0][0x3b0] ;  /* 0x00007600ff1677ac */ /* 0x000e220008000a00 */
[----:B------:R-:W-:-:S03]  /*04d0*/  IMAD.SHL.U32 R12, R10, 0x4, RZ ;  /* 0x000000040a0c7824 */ /* 0x000fc600078e00ff */
[----:B------:R-:W-:Y:S02]  /*04e0*/  IADD3 R13, PT, PT, R11, R13, RZ ;  /* 0x0000000d0b0d7210 */ /* 0x000fe40007ffe0ff */
[C---:B-1----:R-:W-:Y:S02]  /*04f0*/  IADD3 R0, P3, PT, R12.reuse, UR8, RZ ;  /* 0x000000080c007c10 */ /* 0x042fe4000ff7e0ff */
[----:B--2---:R-:W-:Y:S02]  /*0500*/  IADD3 R12, P2, PT, R12, UR14, RZ ;  /* 0x0000000e0c0c7c10 */ /* 0x004fe4000ff5e0ff */
[----:B------:R-:W-:Y:S02]  /*0510*/  SHF.L.U64.HI R13, R10, 0x2, R13 ;  /* 0x000000020a0d7819 */ /* 0x000fe4000001020d */
[----:B------:R-:W-:Y:S01]  /*0520*/  IADD3 R10, P4, PT, R0, 0x10, RZ ;  /* 0x00000010000a7810 */ /* 0x000fe20007f9e0ff */
[----:B------:R-:W-:Y:S01]  /*0530*/  IMAD.MOV.U32 R0, RZ, RZ, R6 ;  /* 0x000000ffff007224 */ /* 0x000fe200078e0006 */
[----:B------:R-:W-:-:S02]  /*0540*/  IADD3 R12, P5, PT, R12, 0x10, RZ ;  /* 0x000000100c0c7810 */ /* 0x000fc40007fbe0ff */
[--C-:B------:R-:W-:Y:S02]  /*0550*/  IADD3.X R11, PT, PT, RZ, UR9, R13.reuse, P4, P3 ;  /* 0x00000009ff0b7c10 */ /* 0x100fe4000a7e640d */
[----:B0--3--:R-:W-:-:S09]  /*0560*/  IADD3.X R13, PT, PT, RZ, UR15, R13, P5, P2 ;  /* 0x0000000fff0d7c10 */ /* 0x009fd2000afe440d */
.L_x_2:
[----:B------:R-:W-:Y:S01]  /*0570*/  ISETP.GE.U32.AND P2, PT, R30, UR22, PT ;  /* 0x000000161e007c0c */ /* 0x000fe2000bf46070 */
[----:B------:R-:W2:Y:S03]  /*0580*/  @!P0 LDG.E R15, desc[UR16][R10.64+-0x10] ;  /* 0xfffff0100a0f8981 */ /* 0x000ea6000c1e1900 */
[----:B------:R-:W-:Y:S01]  /*0590*/  ISETP.GE.U32.AND.EX P2, PT, R9, UR23, PT, P2 ;  /* 0x0000001709007c0c */ /* 0x000fe2000bf46120 */
[----:B------:R-:W3:-:S12]  /*05a0*/  @!P0 LDG.E R17, desc[UR16][R12.64+-0x10] ;  /* 0xfffff0100c118981 */ /* 0x000ed8000c1e1900 */
[----:B------:R-:W4:Y:S04]  /*05b0*/  @!P2 LDG.E R19, desc[UR16][R10.64+-0xc] ;  /* 0xfffff4100a13a981 */ /* 0x000f28000c1e1900 */
[----:B------:R-:W5:Y:S04]  /*05c0*/  @!P2 LDG.E R21, desc[UR16][R12.64+-0xc] ;  /* 0xfffff4100c15a981 */ /* 0x000f68000c1e1900 */
        /* <DEDUP_REMOVED lines=11> */
[----:B------:R0:W5:Y:S01]  /*0680*/  @!P2 LDG.E R22, desc[UR16][R12.64+0xc] ;  /* 0x00000c100c16a981 */ /* 0x000162000c1e1900 */
[----:B------:R-:W-:-:S04]  /*0690*/  UIADD3 UR6, UP1, UPT, UR6, -0x8, URZ ;  /* 0xfffffff806067890 */ /* 0x000fc8000ff3e0ff */
[----:B------:R-:W-:Y:S02]  /*06a0*/  UIADD3.X UR7, UPT, UPT, UR7, -0x1, URZ, UP1, !UPT ;  /* 0xffffffff07077890 */ /* 0x000fe40008ffe4ff */
[----:B------:R-:W-:-:S04]  /*06b0*/  UISETP.NE.U32.AND UP1, UPT, UR6, URZ, UPT ;  /* 0x000000ff0600728c */ /* 0x000fc8000bf25070 */
[----:B------:R-:W-:Y:S01]  /*06c0*/  UISETP.NE.AND.EX UP1, UPT, UR7, URZ, UPT, UP1 ;  /* 0x000000ff0700728c */ /* 0x000fe2000bf25310 */
[----:B0-----:R-:W-:-:S04]  /*06d0*/  IADD3 R12, P3, PT, R12, 0x20, RZ ;  /* 0x000000200c0c7810 */ /* 0x001fc80007f7e0ff */
[----:B------:R-:W-:Y:S01]  /*06e0*/  IADD3.X R13, PT, PT, RZ, R13, RZ, P3, !PT ;  /* 0x0000000dff0d7210 */ /* 0x000fe20001ffe4ff */
[----:B--2---:R-:W-:Y:S04]  /*06f0*/  @!P0 STS [R0+-0x10], R15 ;  /* 0xfffff00f00008388 */ /* 0x004fe80000000800 */
[----:B---3--:R-:W-:Y:S04]  /*0700*/  @!P0 STS [R2+-0x10], R17 ;  /* 0xfffff01102008388 */ /* 0x008fe80000000800 */
[----:B------:R-:W-:Y:S04]  /*0710*/  @P0 STS [R0+-0x10], RZ ;  /* 0xfffff0ff00000388 */ /* 0x000fe80000000800 */
[----:B------:R-:W-:Y:S04]  /*0720*/  @P0 STS [R2+-0x10], RZ ;  /* 0xfffff0ff02000388 */ /* 0x000fe80000000800 */
[----:B------:R-:W-:Y:S04]  /*0730*/  @P2 STS [R0+-0xc], RZ ;  /* 0xfffff4ff00002388 */ /* 0x000fe80000000800 */
[----:B------:R-:W-:Y:S04]  /*0740*/  @P2 STS [R2+-0xc], RZ ;  /* 0xfffff4ff02002388 */ /* 0x000fe80000000800 */
[----:B----4-:R-:W-:Y:S04]  /*0750*/  @!P2 STS [R0+-0xc], R19 ;  /* 0xfffff4130000a388 */ /* 0x010fe80000000800 */
[----:B-----5:R-:W-:Y:S04]  /*0760*/  @!P2 STS [R2+-0xc], R21 ;  /* 0xfffff4150200a388 */ /* 0x020fe80000000800 */
[----:B------:R-:W-:Y:S04]  /*0770*/  @P2 STS [R0+-0x8], RZ ;  /* 0xfffff8ff00002388 */ /* 0x000fe80000000800 */
[----:B------:R-:W-:Y:S04]  /*0780*/  @P2 STS [R2+-0x8], RZ ;  /* 0xfffff8ff02002388 */ /* 0x000fe80000000800 */
[----:B------:R-:W-:Y:S04]  /*0790*/  @!P2 STS [R0+-0x8], R23 ;  /* 0xfffff8170000a388 */ /* 0x000fe80000000800 */
[----:B------:R-:W-:Y:S04]  /*07a0*/  @!P2 STS [R2+-0x8], R25 ;  /* 0xfffff8190200a388 */ /* 0x000fe80000000800 */
[----:B------:R-:W-:Y:S04]  /*07b0*/  @P2 STS [R0+-0x4], RZ ;  /* 0xfffffcff00002388 */ /* 0x000fe80000000800 */
[----:B------:R-:W-:Y:S04]  /*07c0*/  @P2 STS [R2+-0x4], RZ ;  /* 0xfffffcff02002388 */ /* 0x000fe80000000800 */
[----:B------:R-:W-:Y:S04]  /*07d0*/  @!P2 STS [R0+-0x4], R27 ;  /* 0xfffffc1b0000a388 */ /* 0x000fe80000000800 */
[----:B------:R-:W-:Y:S04]  /*07e0*/  @!P2 STS [R2+-0x4], R29 ;  /* 0xfffffc1d0200a388 */ /* 0x000fe80000000800 */
[----:B------:R-:W-:Y:S04]  /*07f0*/  @P2 STS [R0], RZ ;  /* 0x000000ff00002388 */ /* 0x000fe80000000800 */
[----:B------:R-:W-:Y:S04]  /*0800*/  @P2 STS [R2], RZ ;  /* 0x000000ff02002388 */ /* 0x000fe80000000800 */
[----:B------:R-:W-:Y:S04]  /*0810*/  @!P2 STS [R0], R33 ;  /* 0x000000210000a388 */ /* 0x000fe80000000800 */
[----:B------:R-:W-:Y:S04]  /*0820*/  @!P2 STS [R2], R35 ;  /* 0x000000230200a388 */ /* 0x000fe80000000800 */
[----:B------:R-:W-:Y:S04]  /*0830*/  @P2 STS [R0+0x4], RZ ;  /* 0x000004ff00002388 */ /* 0x000fe80000000800 */
[----:B------:R-:W-:Y:S04]  /*0840*/  @P2 STS [R2+0x4], RZ ;  /* 0x000004ff02002388 */ /* 0x000fe80000000800 */
[----:B------:R-:W-:Y:S04]  /*0850*/  @!P2 STS [R0+0x4], R37 ;  /* 0x000004250000a388 */ /* 0x000fe80000000800 */
[----:B------:R-:W-:Y:S04]  /*0860*/  @!P2 STS [R2+0x4], R14 ;  /* 0x0000040e0200a388 */ /* 0x000fe80000000800 */
[----:B------:R-:W-:Y:S04]  /*0870*/  @P2 STS [R0+0x8], RZ ;  /* 0x000008ff00002388 */ /* 0x000fe80000000800 */
[----:B------:R-:W-:Y:S04]  /*0880*/  @P2 STS [R2+0x8], RZ ;  /* 0x000008ff02002388 */ /* 0x000fe80000000800 */
[----:B------:R-:W-:Y:S04]  /*0890*/  @!P2 STS [R0+0x8], R16 ;  /* 0x000008100000a388 */ /* 0x000fe80000000800 */
[----:B------:R-:W-:Y:S04]  /*08a0*/  @!P2 STS [R2+0x8], R18 ;  /* 0x000008120200a388 */ /* 0x000fe80000000800 */
[----:B------:R-:W-:Y:S04]  /*08b0*/  @P2 STS [R0+0xc], RZ ;  /* 0x00000cff00002388 */ /* 0x000fe80000000800 */
[----:B------:R-:W-:Y:S04]  /*08c0*/  @P2 STS [R2+0xc], RZ ;  /* 0x00000cff02002388 */ /* 0x000fe80000000800 */
[----:B------:R0:W-:Y:S04]  /*08d0*/  @!P2 STS [R0+0xc], R20 ;  /* 0x00000c140000a388 */ /* 0x0001e80000000800 */
[----:B------:R1:W-:Y:S01]  /*08e0*/  @!P2 STS [R2+0xc], R22 ;  /* 0x00000c160200a388 */ /* 0x0003e20000000800 */
[----:B------:R-:W-:-:S05]  /*08f0*/  IADD3 R10, P2, PT, R10, 0x20, RZ ;  /* 0x000000200a0a7810 */ /* 0x000fca0007f5e0ff */
[----:B------:R-:W-:Y:S02]  /*0900*/  IMAD.X R11, RZ, RZ, R11, P2 ;  /* 0x000000ffff0b7224 */ /* 0x000fe400010e060b */
[----:B0-----:R-:W-:Y:S01]  /*0910*/  VIADD R0, R0, 0x20 ;  /* 0x0000002000007836 */ /* 0x001fe20000000000 */
[----:B-1----:R-:W-:Y:S01]  /*0920*/  IADD3 R2, PT, PT, R2, 0x20, RZ ;  /* 0x0000002002027810 */ /* 0x002fe20007ffe0ff */
[----:B------:R-:W-:Y:S06]  /*0930*/  BRA.U UP1, `(.L_x_2) ;  /* 0xfffffffd010c7547 */ /* 0x000fec000b83ffff */
[----:B------:R-:W0:Y:S01]  /*0940*/  LDCU UR7, c[0x0][0x3bc] ;  /* 0x00007780ff0777ac */ /* 0x000e220008000800 */
[----:B------:R-:W-:-:S05]  /*0950*/  UMOV UR6, UR12 ;  /* 0x0000000c00067c82 */ /* 0x000fca0008000000 */
.L_x_1:
[----:B------:R-:W-:-:S04]  /*0960*/  UISETP.NE.U32.AND UP1, UPT, UR31, URZ, UPT ;  /* 0x000000ff1f00728c */ /* 0x000fc8000bf25070 */
[----:B------:R-:W-:-:S09]  /*0970*/  UISETP.NE.AND.EX UP1, UPT, URZ, URZ, UPT, UP1 ;  /* 0x000000ffff00728c */ /* 0x000fd2000bf25310 */
[----:B------:R-:W-:Y:S05]  /*0980*/  BRA.U !UP1, `(.L_x_0) ;  /* 0x0000000d09287547 */ /* 0x000fea000b800000 */
[----:B------:R-:W-:-:S04]  /*0990*/  UISETP.GE.U32.AND UP1, UPT, UR19, 0x3, UPT ;  /* 0x000000031300788c */ /* 0x000fc8000bf26070 */
[----:B------:R-:W-:-:S09]  /*09a0*/  UISETP.GE.U32.AND.EX UP1, UPT, UR33, URZ, UPT, UP1 ;  /* 0x000000ff2100728c */ /* 0x000fd2000bf26110 */
[----:B------:R-:W-:Y:S05]  /*09b0*/  BRA.U !UP1, `(.L_x_3) ;  /* 0x0000000509887547 */ /* 0x000fea000b800000 */
[----:B------:R-:W1:Y:S01]  /*09c0*/  LDCU.64 UR8, c[0x0][0x3b0] ;  /* 0x00007600ff0877ac */ /* 0x000e620008000a00 */
[----:B------:R-:W-:Y:S01]  /*09d0*/  IMAD.U32 R16, RZ, RZ, UR6 ;  /* 0x00000006ff107e24 */ /* 0x000fe2000f8e00ff */
[----:B0-----:R-:W-:Y:S01]  /*09e0*/  MOV R17, UR7 ;  /* 0x0000000700117c02 */ /* 0x001fe20008000f00 */
[----:B------:R-:W-:Y:S01]  /*09f0*/  IMAD.U32 R28, RZ, RZ, UR6 ;  /* 0x00000006ff1c7e24 */ /* 0x000fe2000f8e00ff */
[----:B------:R-:W-:Y:S01]  /*0a00*/  MOV R29, UR7 ;  /* 0x00000007001d7c02 */ /* 0x000fe20008000f00 */
[----:B------:R-:W-:Y:S01]  /*0a10*/  IMAD.U32 R22, RZ, RZ, UR6 ;  /* 0x00000006ff167e24 */ /* 0x000fe2000f8e00ff */
[----:B------:R-:W-:Y:S02]  /*0a20*/  MOV R23, UR7 ;  /* 0x0000000700177c02 */ /* 0x000fe40008000f00 */
[----:B-1----:R-:W-:-:S04]  /*0a30*/  ISETP.GE.U32.AND P0, PT, R30, UR8, PT ;  /* 0x000000081e007c0c */ /* 0x002fc8000bf06070 */
[----:B------:R-:W-:-:S13]  /*0a40*/  ISETP.GE.U32.AND.EX P0, PT, R9, UR9, PT, P0 ;  /* 0x0000000909007c0c */ /* 0x000fda000bf06100 */
[----:B------:R-:W0:Y:S08]  /*0a50*/  @!P0 LDC.64 R20, c[0x0][0x3b8] ;  /* 0x0000ee00ff148b82 */ /* 0x000e300000000a00 */
[----:B------:R-:W1:Y:S08]  /*0a60*/  @!P0 LDC.64 R10, c[0x0][0x388] ;  /* 0x0000e200ff0a8b82 */ /* 0x000e700000000a00 */
[----:B------:R-:W2:Y:S08]  /*0a70*/  @!P0 LDC.64 R12, c[0x0][0x390] ;  /* 0x0000e400ff0c8b82 */ /* 0x000eb00000000a00 */
[----:B------:R-:W3:Y:S01]  /*0a80*/  @!P0 LDC.64 R14, c[0x0][0x3b8] ;  /* 0x0000ee00ff0e8b82 */ /* 0x000ee20000000a00 */
[----:B0-----:R-:W-:-:S02]  /*0a90*/  @!P0 IMAD R0, R9, R20, RZ ;  /* 0x0000001409008224 */ /* 0x001fc400078e02ff */
[----:B------:R-:W-:-:S04]  /*0aa0*/  @!P0 IMAD.WIDE.U32 R18, R30, R20, R16 ;  /* 0x000000141e128225 */ /* 0x000fc800078e0010 */
[----:B------:R-:W-:Y:S01]  /*0ab0*/  @!P0 IMAD R21, R30, R21, R0 ;  /* 0x000000151e158224 */ /* 0x000fe200078e0200 */
[----:B------:R-:W0:Y:S03]  /*0ac0*/  @!P0 LDC.64 R16, c[0x0][0x3b8] ;  /* 0x0000ee00ff108b82 */ /* 0x000e260000000a00 */
[----:B------:R-:W-:Y:S01]  /*0ad0*/  @!P0 IMAD.IADD R21, R21, 0x1, R19 ;  /* 0x0000000115158824 */ /* 0x000fe200078e0213 */
[----:B------:R-:W-:-:S04]  /*0ae0*/  @!P0 SHF.L.U32 R19, R18, 0x2, RZ ;  /* 0x0000000212138819 */ /* 0x000fc800000006ff */
[----:B------:R-:W-:Y:S01]  /*0af0*/  @!P0 SHF.L.U64.HI R0, R18, 0x2, R21 ;  /* 0x0000000212008819 */ /* 0x000fe20000010215 */
[----:B------:R-:W4:Y:S01]  /*0b00*/  @!P0 LDC.64 R24, c[0x0][0x388] ;  /* 0x0000e200ff188b82 */ /* 0x000f220000000a00 */
[C---:B-1----:R-:W-:Y:S02]  /*0b10*/  @!P0 IADD3 R10, P2, PT, R19.reuse, R10, RZ ;  /* 0x0000000a130a8210 */ /* 0x042fe40007f5e0ff */
[----:B--2---:R-:W-:-:S03]  /*0b20*/  @!P0 IADD3 R12, P3, PT, R19, R12, RZ ;  /* 0x0000000c130c8210 */ /* 0x004fc60007f7e0ff */
[----:B------:R-:W-:Y:S02]  /*0b30*/  @!P0 IMAD.X R11, R0, 0x1, R11, P2 ;  /* 0x00000001000b8824 */ /* 0x000fe400010e060b */
[----:B------:R-:W1:Y:S01]  /*0b40*/  @!P0 LDC.64 R18, c[0x0][0x388] ;  /* 0x0000e200ff128b82 */ /* 0x000e620000000a00 */
[-C--:B---3--:R-:W-:Y:S02]  /*0b50*/  @!P0 IMAD R2, R9, R14.reuse, RZ ;  /* 0x0000000e09028224 */ /* 0x088fe400078e02ff */
[----:B------:R-:W-:-:S04]  /*0b60*/  @!P0 IMAD.WIDE.U32 R28, R30, R14, R28 ;  /* 0x0000000e1e1c8225 */ /* 0x000fc800078e001c */
[CC--:B0-----:R-:W-:Y:S01]  /*0b70*/  @!P0 IMAD.WIDE.U32 R22, R30.reuse, R16.reuse, R22 ;  /* 0x000000101e168225 */ /* 0x0c1fe200078e0016 */
[----:B------:R-:W0:Y:S08]  /*0b80*/  @!P0 LDC.64 R20, c[0x0][0x390] ;  /* 0x0000e400ff148b82 */ /* 0x000e300000000a00 */
[----:B------:R-:W2:Y:S01]  /*0b90*/  @!P0 LDC.64 R26, c[0x0][0x390] ;  /* 0x0000e400ff1a8b82 */ /* 0x000ea20000000a00 */
[----:B------:R-:W-:Y:S01]  /*0ba0*/  @!P0 IMAD R15, R30, R15, R2 ;  /* 0x0000000f1e0f8224 */ /* 0x000fe200078e0202 */
[----:B------:R-:W-:Y:S01]  /*0bb0*/  @!P0 IADD3.X R13, PT, PT, R0, R13, RZ, P3, !PT ;  /* 0x0000000d000d8210 */ /* 0x000fe20001ffe4ff */
[----:B------:R-:W-:Y:S01]  /*0bc0*/  @!P0 IMAD R2, R9, R16, RZ ;  /* 0x0000001009028224 */ /* 0x000fe200078e02ff */
[----:B------:R3:W5:Y:S02]  /*0bd0*/  @!P0 LDG.E R10, desc[UR16][R10.64+0x4] ;  /* 0x000004100a0a8981 */ /* 0x000764000c1e1900 */
[----:B------:R-:W-:Y:S01]  /*0be0*/  @!P0 IADD3 R15, PT, PT, R15, R29, RZ ;  /* 0x0000001d0f0f8210 */ /* 0x000fe20007ffe0ff */
[----:B------:R-:W-:Y:S01]  /*0bf0*/  @!P0 IMAD R33, R30, R17, R2 ;  /* 0x000000111e218224 */ /* 0x000fe200078e0202 */
[----:B------:R3:W5:Y:S01]  /*0c00*/  @!P0 LDG.E R12, desc[UR16][R12.64+0x4] ;  /* 0x000004100c0c8981 */ /* 0x000762000c1e1900 */
[C---:B------:R-:W-:Y:S01]  /*0c10*/  @!P0 IMAD.SHL.U32 R17, R28.reuse, 0x4, RZ ;  /* 0x000000041c118824 */ /* 0x040fe200078e00ff */
[----:B------:R-:W-:Y:S01]  /*0c20*/  @!P0 SHF.L.U64.HI R28, R28, 0x2, R15 ;  /* 0x000000021c1c8819 */ /* 0x000fe2000001020f */
[----:B------:R-:W-:Y:S01]  /*0c30*/  @!P0 IMAD.IADD R33, R33, 0x1, R23 ;  /* 0x0000000121218824 */ /* 0x000fe200078e0217 */
[----:B------:R-:W-:-:S02]  /*0c40*/  @!P0 SHF.L.U32 R15, R22, 0x2, RZ ;  /* 0x00000002160f8819 */ /* 0x000fc400000006ff */
[C---:B-1----:R-:W-:Y:S02]  /*0c50*/  @!P0 IADD3 R18, P2, PT, R17.reuse, R18, RZ ;  /* 0x0000001211128210 */ /* 0x042fe40007f5e0ff */
[----:B0-----:R-:W-:Y:S02]  /*0c60*/  @!P0 IADD3 R20, P3, PT, R17, R20, RZ ;  /* 0x0000001411148210 */ /* 0x001fe40007f7e0ff */
[----:B------:R-:W-:Y:S01]  /*0c70*/  @!P0 SHF.L.U64.HI R22, R22, 0x2, R33 ;  /* 0x0000000216168819 */ /* 0x000fe20000010221 */
[C---:B------:R-:W-:Y:S01]  /*0c80*/  @!P0 IMAD.X R19, R28.reuse, 0x1, R19, P2 ;  /* 0x000000011c138824 */ /* 0x040fe200010e0613 */
[C---:B----4-:R-:W-:Y:S02]  /*0c90*/  @!P0 IADD3 R24, P2, PT, R15.reuse, R24, RZ ;  /* 0x000000180f188210 */ /* 0x050fe40007f5e0ff */
[----:B------:R-:W-:Y:S02]  /*0ca0*/  @!P0 IADD3.X R21, PT, PT, R28, R21, RZ, P3, !PT ;  /* 0x000000151c158210 */ /* 0x000fe40001ffe4ff */
[----:B--2---:R-:W-:Y:S01]  /*0cb0*/  @!P0 IADD3 R26, P3, PT, R15, R26, RZ ;  /* 0x0000001a0f1a8210 */ /* 0x004fe20007f7e0ff */
[C---:B------:R-:W-:Y:S01]  /*0cc0*/  @!P0 IMAD.X R25, R22.reuse, 0x1, R25, P2 ;  /* 0x0000000116198824 */ /* 0x040fe200010e0619 */
[----:B------:R3:W5:Y:S02]  /*0cd0*/  @!P0 LDG.E R18, desc[UR16][R18.64+0x8] ;  /* 0x0000081012128981 */ /* 0x000764000c1e1900 */
[----:B------:R-:W-:-:S02]  /*0ce0*/  @!P0 IADD3.X R27, PT, PT, R22, R27, RZ, P3, !PT ;  /* 0x0000001b161b8210 */ /* 0x000fc40001ffe4ff */
[----:B------:R3:W5:Y:S04]  /*0cf0*/  @!P0 LDG.E R20, desc[UR16][R20.64+0x8] ;  /* 0x0000081014148981 */ /* 0x000768000c1e1900 */
[----:B------:R3:W5:Y:S04]  /*0d00*/  @!P0 LDG.E R24, desc[UR16][R24.64+0xc] ;  /* 0x00000c1018188981 */ /* 0x000768000c1e1900 */
[----:B------:R3:W5:Y:S01]  /*0d10*/  @!P0 LDG.E R26, desc[UR16][R26.64+0xc] ;  /* 0x00000c101a1a8981 */ /* 0x000762000c1e1900 */
[----:B------:R-:W-:-:S05]  /*0d20*/  @P0 VIADD R0, R3, UR6 ;  /* 0x0000000603000c36 */ /* 0x000fca0008000000 */
[C---:B------:R-:W-:Y:S02]  /*0d30*/  @P0 LEA R11, R0.reuse, UR24, 0x2 ;  /* 0x00000018000b0c11 */ /* 0x040fe4000f8e10ff */
[----:B------:R-:W-:-:S03]  /*0d40*/  @P0 LEA R13, R0, UR18, 0x2 ;  /* 0x00000012000d0c11 */ /* 0x000fc6000f8e10ff */
[----:B------:R3:W-:Y:S04]  /*0d50*/  @P0 STS [R11], RZ ;  /* 0x000000ff0b000388 */ /* 0x0007e80000000800 */
[----:B------:R3:W-:Y:S01]  /*0d60*/  @P0 STS [R13], RZ ;  /* 0x000000ff0d000388 */ /* 0x0007e20000000800 */
[----:B------:R-:W-:Y:S04]  /*0d70*/  BSSY.RECONVERGENT B0, `(.L_x_4) ;  /* 0x0000018000007945 */ /* 0x000fe80003800200 */
[----:B------:R-:W-:Y:S05]  /*0d80*/  @P0 BRA `(.L_x_5) ;  /* 0x0000000000580947 */ /* 0x000fea0003800000 */
[----:B------:R-:W3:Y:S01]  /*0d90*/  LDCU.64 UR8, c[0x0][0x3b8] ;  /* 0x00007700ff0877ac */ /* 0x000ee20008000a00 */
[----:B------:R-:W-:Y:S01]  /*0da0*/  MOV R14, UR6 ;  /* 0x00000006000e7c02 */ /* 0x000fe20008000f00 */
[----:B------:R-:W-:Y:S01]  /*0db0*/  IMAD.U32 R15, RZ, RZ, UR7 ;  /* 0x00000007ff0f7e24 */ /* 0x000fe2000f8e00ff */
[----:B------:R-:W0:Y:S01]  /*0dc0*/  LDCU.64 UR14, c[0x0][0x388] ;  /* 0x00007100ff0e77ac */ /* 0x000e220008000a00 */
[----:B------:R-:W1:Y:S01]  /*0dd0*/  LDCU.64 UR20, c[0x0][0x390] ;  /* 0x00007200ff1477ac */ /* 0x000e620008000a00 */
[----:B---3--:R-:W-:Y:S02]  /*0de0*/  IMAD R11, R9, UR8, RZ ;  /* 0x00000008090b7c24 */ /* 0x008fe4000f8e02ff */
[----:B------:R-:W-:-:S04]  /*0df0*/  IMAD.WIDE.U32 R14, R30, UR8, R14 ;  /* 0x000000081e0e7c25 */ /* 0x000fc8000f8e000e */
[----:B------:R-:W-:Y:S01]  /*0e00*/  IMAD R11, R30, UR9, R11 ;  /* 0x000000091e0b7c24 */ /* 0x000fe2000f8e020b */
[----:B------:R-:W-:-:S04]  /*0e10*/  SHF.L.U32 R16, R14, 0x2, RZ ;  /* 0x000000020e107819 */ /* 0x000fc800000006ff */
[----:B------:R-:W-:-:S04]  /*0e20*/  IADD3 R11, PT, PT, R11, R15, RZ ;  /* 0x0000000f0b0b7210 */ /* 0x000fc80007ffe0ff */
[----:B------:R-:W-:Y:S02]  /*0e30*/  SHF.L.U64.HI R0, R14, 0x2, R11 ;  /* 0x000000020e007819 */ /* 0x000fe4000001020b */
[C---:B0-----:R-:W-:Y:S02]  /*0e40*/  IADD3 R14, P2, PT, R16.reuse, UR14, RZ ;  /* 0x0000000e100e7c10 */ /* 0x041fe4000ff5e0ff */
[----:B-1----:R-:W-:Y:S02]  /*0e50*/  IADD3 R16, P3, PT, R16, UR20, RZ ;  /* 0x0000001410107c10 */ /* 0x002fe4000ff7e0ff */
[C---:B------:R-:W-:Y:S02]  /*0e60*/  IADD3.X R15, PT, PT, R0.reuse, UR15, RZ, P2, !PT ;  /* 0x0000000f000f7c10 */ /* 0x040fe400097fe4ff */
[----:B------:R-:W-:-:S03]  /*0e70*/  IADD3.X R17, PT, PT, R0, UR21, RZ, P3, !PT ;  /* 0x0000001500117c10 */ /* 0x000fc60009ffe4ff */
[----:B------:R-:W2:Y:S04]  /*0e80*/  LDG.E R14, desc[UR16][R14.64] ;  /* 0x000000100e0e7981 */ /* 0x000ea8000c1e1900 */
[----:B------:R-:W3:Y:S01]  /*0e90*/  LDG.E R16, desc[UR16][R16.64] ;  /* 0x0000001010107981 */ /* 0x000ee2000c1e1900 */
[----:B------:R-:W-:-:S05]  /*0ea0*/  VIADD R13, R3, UR6 ;  /* 0x00000006030d7c36 */ /* 0x000fca0008000000 */
[C---:B------:R-:W-:Y:S02]  /*0eb0*/  LEA R11, R13.reuse, UR24, 0x2 ;  /* 0x000000180d0b7c11 */ /* 0x040fe4000f8e10ff */
[----:B------:R-:W-:-:S03]  /*0ec0*/  LEA R13, R13, UR18, 0x2 ;  /* 0x000000120d0d7c11 */ /* 0x000fc6000f8e10ff */
[----:B--2---:R0:W-:Y:S04]  /*0ed0*/  STS [R11], R14 ;  /* 0x0000000e0b007388 */ /* 0x0041e80000000800 */
[----:B---3--:R0:W-:Y:S02]  /*0ee0*/  STS [R13], R16 ;  /* 0x000000100d007388 */ /* 0x0081e40000000800 */
.L_x_5:
[----:B------:R-:W-:Y:S05]  /*0ef0*/  BSYNC.RECONVERGENT B0 ;  /* 0x0000000000007941 */ /* 0x000fea0003800200 */
.L_x_4:
[----:B------:R1:W-:Y:S01]  /*0f00*/  @P0 STS [R11+0x4], RZ ;  /* 0x000004ff0b000388 */ /* 0x0003e20000000800 */
[----:B------:R-:W-:-:S03]  /*0f10*/  UIADD3 UR6, UP1, UPT, UR6, 0x4, URZ ;  /* 0x0000000406067890 */ /* 0x000fc6000ff3e0ff */
[----:B------:R1:W-:Y:S01]  /*0f20*/  @P0 STS [R13+0x4], RZ ;  /* 0x000004ff0d000388 */ /* 0x0003e20000000800 */
[----:B------:R-:W-:-:S03]  /*0f30*/  UIADD3.X UR7, UPT, UPT, URZ, UR7, URZ, UP1, !UPT ;  /* 0x00000007ff077290 */ /* 0x000fc60008ffe4ff */
[----:B-----5:R1:W-:Y:S04]  /*0f40*/  @!P0 STS [R11+0x4], R10 ;  /* 0x0000040a0b008388 */ /* 0x0203e80000000800 */
[----:B------:R1:W-:Y:S04]  /*0f50*/  @!P0 STS [R13+0x4], R12 ;  /* 0x0000040c0d008388 */ /* 0x0003e80000000800 */
[----:B------:R1:W-:Y:S04]  /*0f60*/  @P0 STS [R11+0x8], RZ ;  /* 0x000008ff0b000388 */ /* 0x0003e80000000800 */
[----:B------:R1:W-:Y:S04]  /*0f70*/  @P0 STS [R13+0x8], RZ ;  /* 0x000008ff0d000388 */ /* 0x0003e80000000800 */
[----:B------:R1:W-:Y:S04]  /*0f80*/  @!P0 STS [R11+0x8], R18 ;  /* 0x000008120b008388 */ /* 0x0003e80000000800 */
[----:B------:R1:W-:Y:S04]  /*0f90*/  @!P0 STS [R13+0x8], R20 ;  /* 0x000008140d008388 */ /* 0x0003e80000000800 */
[----:B------:R1:W-:Y:S04]  /*0fa0*/  @P0 STS [R11+0xc], RZ ;  /* 0x00000cff0b000388 */ /* 0x0003e80000000800 */
[----:B------:R1:W-:Y:S04]  /*0fb0*/  @P0 STS [R13+0xc], RZ ;  /* 0x00000cff0d000388 */ /* 0x0003e80000000800 */
[----:B------:R1:W-:Y:S04]  /*0fc0*/  @!P0 STS [R11+0xc], R24 ;  /* 0x00000c180b008388 */ /* 0x0003e80000000800 */
[----:B------:R1:W-:Y:S02]  /*0fd0*/  @!P0 STS [R13+0xc], R26 ;  /* 0x00000c1a0d008388 */ /* 0x0003e40000000800 */
.L_x_3:
[----:B------:R-:W-:-:S04]  /*0fe0*/  UISETP.NE.U32.AND UP1, UPT, UR30, URZ, UPT ;  /* 0x000000ff1e00728c */ /* 0x000fc8000bf25070 */
[----:B------:R-:W-:-:S09]  /*0ff0*/  UISETP.NE.AND.EX UP1, UPT, URZ, URZ, UPT, UP1 ;  /* 0x000000ffff00728c */ /* 0x000fd2000bf25310 */
[----:B------:R-:W-:Y:S05]  /*1000*/  BRA.U !UP1, `(.L_x_0) ;  /* 0x0000000509887547 */ /* 0x000fea000b800000 */
[----:B------:R-:W-:-:S04]  /*1010*/  UISETP.NE.U32.AND UP1, UPT, UR30, 0x1, UPT ;  /* 0x000000011e00788c */ /* 0x000fc8000bf25070 */
[----:B------:R-:W-:-:S09]  /*1020*/  UISETP.NE.AND.EX UP1, UPT, URZ, URZ, UPT, UP1 ;  /* 0x000000ffff00728c */ /* 0x000fd2000bf25310 */
[----:B------:R-:W-:Y:S05]  /*1030*/  BRA.U !UP1, `(.L_x_6) ;  /* 0x0000000109ec7547 */ /* 0x000fea000b800000 */
[----:B------:R-:W2:Y:S01]  /*1040*/  LDCU.64 UR8, c[0x0][0x3b0] ;  /* 0x00007600ff0877ac */ /* 0x000ea20008000a00 */
[----:B------:R-:W-:Y:S01]  /*1050*/  BSSY.RECONVERGENT B0, `(.L_x_7) ;  /* 0x000001f000007945 */ /* 0x000fe20003800200 */
[----:B--2---:R-:W-:-:S04]  /*1060*/  ISETP.GE.U32.AND P0, PT, R30, UR8, PT ;  /* 0x000000081e007c0c */ /* 0x004fc8000bf06070 */
[----:B------:R-:W-:-:S13]  /*1070*/  ISETP.GE.U32.AND.EX P0, PT, R9, UR9, PT, P0 ;  /* 0x0000000909007c0c */ /* 0x000fda000bf06100 */
[----:B------:R-:W-:-:S04]  /*1080*/  @P0 IADD3 R0, PT, PT, R3, UR6, RZ ;  /* 0x0000000603000c10 */ /* 0x000fc8000fffe0ff */
[C---:B------:R-:W-:Y:S02]  /*1090*/  @P0 LEA R2, R0.reuse, UR24, 0x2 ;  /* 0x0000001800020c11 */ /* 0x040fe4000f8e10ff */
[----:B------:R-:W-:-:S03]  /*10a0*/  @P0 LEA R0, R0, UR18, 0x2 ;  /* 0x0000001200000c11 */ /* 0x000fc6000f8e10ff */
[----:B------:R2:W-:Y:S04]  /*10b0*/  @P0 STS [R2], RZ ;  /* 0x000000ff02000388 */ /* 0x0005e80000000800 */
[----:B------:R2:W-:Y:S01]  /*10c0*/  @P0 STS [R0], RZ ;  /* 0x000000ff00000388 */ /* 0x0005e20000000800 */
[----:B------:R-:W-:Y:S05]  /*10d0*/  @P0 BRA `(.L_x_8) ;  /* 0x0000000000580947 */ /* 0x000fea0003800000 */
[----:B------:R-:W4:Y:S01]  /*10e0*/  LDCU.64 UR8, c[0x0][0x3b8] ;  /* 0x00007700ff0877ac */ /* 0x000f220008000a00 */
[----:B-1----:R-:W-:Y:S01]  /*10f0*/  MOV R10, UR6 ;  /* 0x00000006000a7c02 */ /* 0x002fe20008000f00 */
[----:B0--3--:R-:W-:Y:S01]  /*1100*/  IMAD.U32 R11, RZ, RZ, UR7 ;  /* 0x00000007ff0b7e24 */ /* 0x009fe2000f8e00ff */
[----:B------:R-:W0:Y:S01]  /*1110*/  LDCU.64 UR14, c[0x0][0x388] ;  /* 0x00007100ff0e77ac */ /* 0x000e220008000a00 */
[----:B------:R-:W1:Y:S01]  /*1120*/  LDCU.64 UR20, c[0x0][0x390] ;  /* 0x00007200ff1477ac */ /* 0x000e620008000a00 */
[----:B----4-:R-:W-:Y:S02]  /*1130*/  IMAD R13, R9, UR8, RZ ;  /* 0x00000008090d7c24 */ /* 0x010fe4000f8e02ff */
        /* <DEDUP_REMOVED lines=8> */
[----:B------:R-:W-:-:S04]  /*11c0*/  IADD3.X R13, PT, PT, R13, UR21, RZ, P3, !PT ;  /* 0x000000150d0d7c10 */ /* 0x000fc80009ffe4ff */
[----:B------:R-:W3:Y:S04]  /*11d0*/  LDG.E R11, desc[UR16][R10.64] ;  /* 0x000000100a0b7981 */ /* 0x000ee8000c1e1900 */
[----:B------:R-:W4:Y:S01]  /*11e0*/  LDG.E R13, desc[UR16][R12.64] ;  /* 0x000000100c0d7981 */ /* 0x000f22000c1e1900 */
[----:B--2---:R-:W-:-:S05]  /*11f0*/  VIADD R0, R3, UR6 ;  /* 0x0000000603007c36 */ /* 0x004fca0008000000 */
[C---:B------:R-:W-:Y:S02]  /*1200*/  LEA R2, R0.reuse, UR24, 0x2 ;  /* 0x0000001800027c11 */ /* 0x040fe4000f8e10ff */
[----:B------:R-:W-:-:S03]  /*1210*/  LEA R0, R0, UR18, 0x2 ;  /* 0x0000001200007c11 */ /* 0x000fc6000f8e10ff */
[----:B---3--:R0:W-:Y:S04]  /*1220*/  STS [R2], R11 ;  /* 0x0000000b02007388 */ /* 0x0081e80000000800 */
[----:B----4-:R0:W-:Y:S02]  /*1230*/  STS [R0], R13 ;  /* 0x0000000d00007388 */ /* 0x0101e40000000800 */
.L_x_8:
[----:B0-----:R-:W-:Y:S05]  /*1240*/  BSYNC.RECONVERGENT B0 ;  /* 0x0000000000007941 */ /* 0x001fea0003800200 */
.L_x_7:
[----:B------:R0:W-:Y:S01]  /*1250*/  @P0 STS [R2+0x4], RZ ;  /* 0x000004ff02000388 */ /* 0x0001e20000000800 */
[----:B------:R-:W-:Y:S03]  /*1260*/  BSSY.RECONVERGENT B0, `(.L_x_9) ;  /* 0x0000016000007945 */ /* 0x000fe60003800200 */
[----:B------:R0:W-:Y:S01]  /*1270*/  @P0 STS [R0+0x4], RZ ;  /* 0x000004ff00000388 */ /* 0x0001e20000000800 */
[----:B------:R-:W-:Y:S05]  /*1280*/  @P0 BRA `(.L_x_10) ;  /* 0x00000000004c0947 */ /* 0x000fea0003800000 */
[----:B------:R-:W4:Y:S01]  /*1290*/  LDCU.64 UR8, c[0x0][0x3b8] ;  /* 0x00007700ff0877ac */ /* 0x000f220008000a00 */
[----:B-1----:R-:W-:Y:S02]  /*12a0*/  MOV R10, UR6 ;  /* 0x00000006000a7c02 */ /* 0x002fe40008000f00 */
[----:B---3--:R-:W-:Y:S01]  /*12b0*/  MOV R11, UR7 ;  /* 0x00000007000b7c02 */ /* 0x008fe20008000f00 */
[----:B------:R-:W1:Y:S01]  /*12c0*/  LDCU.64 UR14, c[0x0][0x388] ;  /* 0x00007100ff0e77ac */ /* 0x000e620008000a00 */
[----:B------:R-:W3:Y:S01]  /*12d0*/  LDCU.64 UR20, c[0x0][0x390] ;  /* 0x00007200ff1477ac */ /* 0x000ee20008000a00 */
[----:B----4-:R-:W-:Y:S02]  /*12e0*/  IMAD R13, R9, UR8, RZ ;  /* 0x00000008090d7c24 */ /* 0x010fe4000f8e02ff */
[----:B------:R-:W-:-:S04]  /*12f0*/  IMAD.WIDE.U32 R10, R30, UR8, R10 ;  /* 0x000000081e0a7c25 */ /* 0x000fc8000f8e000a */
[----:B------:R-:W-:Y:S01]  /*1300*/  IMAD R13, R30, UR9, R13 ;  /* 0x000000091e0d7c24 */ /* 0x000fe2000f8e020d */
[----:B------:R-:W-:-:S03]  /*1310*/  SHF.L.U32 R12, R10, 0x2, RZ ;  /* 0x000000020a0c7819 */ /* 0x000fc600000006ff */
[----:B------:R-:W-:-:S05]  /*1320*/  IMAD.IADD R13, R13, 0x1, R11 ;  /* 0x000000010d0d7824 */ /* 0x000fca00078e020b */
[----:B------:R-:W-:Y:S02]  /*1330*/  SHF.L.U64.HI R13, R10, 0x2, R13 ;  /* 0x000000020a0d7819 */ /* 0x000fe4000001020d */
[C---:B-1----:R-:W-:Y:S02]  /*1340*/  IADD3 R10, P0, PT, R12.reuse, UR14, RZ ;  /* 0x0000000e0c0a7c10 */ /* 0x042fe4000ff1e0ff */
[----:B---3--:R-:W-:Y:S02]  /*1350*/  IADD3 R12, P2, PT, R12, UR20, RZ ;  /* 0x000000140c0c7c10 */ /* 0x008fe4000ff5e0ff */
[C---:B------:R-:W-:Y:S02]  /*1360*/  IADD3.X R11, PT, PT, R13.reuse, UR15, RZ, P0, !PT ;  /* 0x0000000f0d0b7c10 */ /* 0x040fe400087fe4ff */
[----:B------:R-:W-:-:S04]  /*1370*/  IADD3.X R13, PT, PT, R13, UR21, RZ, P2, !PT ;  /* 0x000000150d0d7c10 */ /* 0x000fc800097fe4ff */
[----:B------:R-:W3:Y:S04]  /*1380*/  LDG.E R11, desc[UR16][R10.64+0x4] ;  /* 0x000004100a0b7981 */ /* 0x000ee8000c1e1900 */
[----:B------:R-:W4:Y:S04]  /*1390*/  LDG.E R13, desc[UR16][R12.64+0x4] ;  /* 0x000004100c0d7981 */ /* 0x000f28000c1e1900 */
[----:B---3--:R1:W-:Y:S04]  /*13a0*/  STS [R2+0x4], R11 ;  /* 0x0000040b02007388 */ /* 0x0083e80000000800 */
[----:B----4-:R1:W-:Y:S02]  /*13b0*/  STS [R0+0x4], R13 ;  /* 0x0000040d00007388 */ /* 0x0103e40000000800 */
.L_x_10:
[----:B------:R-:W-:Y:S05]  /*13c0*/  BSYNC.RECONVERGENT B0 ;  /* 0x0000000000007941 */ /* 0x000fea0003800200 */
.L_x_9:
[----:B------:R-:W-:-:S04]  /*13d0*/  UIADD3 UR6, UP1, UPT, UR6, 0x2, URZ ;  /* 0x0000000206067890 */ /* 0x000fc8000ff3e0ff */
[----:B------:R-:W-:-:S12]  /*13e0*/  UIADD3.X UR7, UPT, UPT, URZ, UR7, URZ, UP1, !UPT ;  /* 0x00000007ff077290 */ /* 0x000fd80008ffe4ff */
.L_x_6:
[----:B------:R-:W-:-:S04]  /*13f0*/  UISETP.NE.U32.AND UP1, UPT, UR27, URZ, UPT ;  /* 0x000000ff1b00728c */ /* 0x000fc8000bf25070 */
[----:B------:R-:W-:-:S09]  /*1400*/  UISETP.NE.AND.EX UP1, UPT, URZ, URZ, UPT, UP1 ;  /* 0x000000ffff00728c */ /* 0x000fd2000bf25310 */
[----:B------:R-:W-:Y:S05]  /*1410*/  BRA.U !UP1, `(.L_x_0) ;  /* 0x0000000109847547 */ /* 0x000fea000b800000 */
[----:B------:R-:W4:Y:S01]  /*1420*/  LDCU.64 UR8, c[0x0][0x3b0] ;  /* 0x00007600ff0877ac */ /* 0x000f220008000a00 */
[----:B------:R-:W-:Y:S01]  /*1430*/  BSSY.RECONVERGENT B0, `(.L_x_0) ;  /* 0x000001f000007945 */ /* 0x000fe20003800200 */
[----:B----4-:R-:W-:-:S04]  /*1440*/  ISETP.GE.U32.AND P0, PT, R30, UR8, PT ;  /* 0x000000081e007c0c */ /* 0x010fc8000bf06070 */
[----:B------:R-:W-:-:S13]  /*1450*/  ISETP.GE.U32.AND.EX P0, PT, R9, UR9, PT, P0 ;  /* 0x0000000909007c0c */ /* 0x000fda000bf06100 */
[----:B012---:R-:W-:-:S04]  /*1460*/  @P0 IADD3 R0, PT, PT, R3, UR6, RZ ;  /* 0x0000000603000c10 */ /* 0x007fc8000fffe0ff */
[C---:B------:R-:W-:Y:S02]  /*1470*/  @P0 LEA R2, R0.reuse, UR24, 0x2 ;  /* 0x0000001800020c11 */ /* 0x040fe4000f8e10ff */
[----:B------:R-:W-:-:S03]  /*1480*/  @P0 LEA R0, R0, UR18, 0x2 ;  /* 0x0000001200000c11 */ /* 0x000fc6000f8e10ff */
[----:B------:R0:W-:Y:S04]  /*1490*/  @P0 STS [R2], RZ ;  /* 0x000000ff02000388 */ /* 0x0001e80000000800 */
[----:B------:R0:W-:Y:S01]  /*14a0*/  @P0 STS [R0], RZ ;  /* 0x000000ff00000388 */ /* 0x0001e20000000800 */
[----:B------:R-:W-:Y:S05]  /*14b0*/  @P0 BRA `(.L_x_11) ;  /* 0x0000000000580947 */ /* 0x000fea0003800000 */
[----:B------:R-:W1:Y:S01]  /*14c0*/  LDCU.64 UR8, c[0x0][0x3b8] ;  /* 0x00007700ff0877ac */ /* 0x000e620008000a00 */
[----:B---3--:R-:W-:Y:S01]  /*14d0*/  MOV R11, UR7 ;  /* 0x00000007000b7c02 */ /* 0x008fe20008000f00 */
[----:B------:R-:W-:Y:S01]  /*14e0*/  IMAD.U32 R10, RZ, RZ, UR6 ;  /* 0x00000006ff0a7e24 */ /* 0x000fe2000f8e00ff */
[----:B------:R-:W2:Y:S01]  /*14f0*/  LDCU.64 UR14, c[0x0][0x388] ;  /* 0x00007100ff0e77ac */ /* 0x000ea20008000a00 */
[----:B------:R-:W3:Y:S01]  /*1500*/  LDCU.64 UR20, c[0x0][0x390] ;  /* 0x00007200ff1477ac */ /* 0x000ee20008000a00 */
[----:B-1----:R-:W-:Y:S02]  /*1510*/  IMAD R9, R9, UR8, RZ ;  /* 0x0000000809097c24 */ /* 0x002fe4000f8e02ff */
[----:B------:R-:W-:-:S04]  /*1520*/  IMAD.WIDE.U32 R10, R30, UR8, R10 ;  /* 0x000000081e0a7c25 */ /* 0x000fc8000f8e000a */
[----:B------:R-:W-:Y:S02]  /*1530*/  IMAD R9, R30, UR9, R9 ;  /* 0x000000091e097c24 */ /* 0x000fe4000f8e0209 */
[----:B------:R-:W-:-:S03]  /*1540*/  IMAD.SHL.U32 R12, R10, 0x4, RZ ;  /* 0x000000040a0c7824 */ /* 0x000fc600078e00ff */
[----:B------:R-:W-:-:S04]  /*1550*/  IADD3 R9, PT, PT, R9, R11, RZ ;  /* 0x0000000b09097210 */ /* 0x000fc80007ffe0ff */
[----:B0-----:R-:W-:Y:S02]  /*1560*/  SHF.L.U64.HI R0, R10, 0x2, R9 ;  /* 0x000000020a007819 */ /* 0x001fe40000010209 */
[C---:B--2---:R-:W-:Y:S02]  /*1570*/  IADD3 R10, P0, PT, R12.reuse, UR14, RZ ;  /* 0x0000000e0c0a7c10 */ /* 0x044fe4000ff1e0ff */
[----:B---3--:R-:W-:Y:S02]  /*1580*/  IADD3 R12, P2, PT, R12, UR20, RZ ;  /* 0x000000140c0c7c10 */ /* 0x008fe4000ff5e0ff */
[C---:B------:R-:W-:Y:S02]  /*1590*/  IADD3.X R11, PT, PT, R0.reuse, UR15, RZ, P0, !PT ;  /* 0x0000000f000b7c10 */ /* 0x040fe400087fe4ff */
[----:B------:R-:W-:-:S03]  /*15a0*/  IADD3.X R13, PT, PT, R0, UR21, RZ, P2, !PT ;  /* 0x00000015000d7c10 */ /* 0x000fc600097fe4ff */
[----:B------:R-:W2:Y:S04]  /*15b0*/  LDG.E R10, desc[UR16][R10.64] ;  /* 0x000000100a0a7981 */ /* 0x000ea8000c1e1900 */
[----:B------:R-:W3:Y:S01]  /*15c0*/  LDG.E R12, desc[UR16][R12.64] ;  /* 0x000000100c0c7981 */ /* 0x000ee2000c1e1900 */
[----:B------:R-:W-:-:S04]  /*15d0*/  IADD3 R0, PT, PT, R3, UR6, RZ ;  /* 0x0000000603007c10 */ /* 0x000fc8000fffe0ff */
[C---:B------:R-:W-:Y:S02]  /*15e0*/  LEA R9, R0.reuse, UR24, 0x2 ;  /* 0x0000001800097c11 */ /* 0x040fe4000f8e10ff */
[----:B------:R-:W-:-:S03]  /*15f0*/  LEA R15, R0, UR18, 0x2 ;  /* 0x00000012000f7c11 */ /* 0x000fc6000f8e10ff */
[----:B--2---:R1:W-:Y:S04]  /*1600*/  STS [R9], R10 ;  /* 0x0000000a09007388 */ /* 0x0043e80000000800 */
[----:B---3--:R1:W-:Y:S02]  /*1610*/  STS [R15], R12 ;  /* 0x0000000c0f007388 */ /* 0x0083e40000000800 */
.L_x_11:
[----:B------:R-:W-:Y:S05]  /*1620*/  BSYNC.RECONVERGENT B0 ;  /* 0x0000000000007941 */ /* 0x000fea0003800200 */
.L_x_0:
[----:B0-----:R-:W0:Y:S02]  /*1630*/  LDCU.64 UR6, c[0x0][0x3d0] ;  /* 0x00007a00ff0677ac */ /* 0x001e240008000a00 */
[----:B0-----:R-:W-:-:S04]  /*1640*/  UISETP.NE.U32.AND UP1, UPT, UR6, URZ, UPT ;  /* 0x000000ff0600728c */ /* 0x001fc8000bf25070 */
[----:B------:R-:W-:Y:S01]  /*1650*/  UISETP.NE.AND.EX UP1, UPT, UR7, URZ, UPT, UP1 ;  /* 0x000000ff0700728c */ /* 0x000fe2000bf25310 */
[----:B------:R-:W-:Y:S08]  /*1660*/  BAR.SYNC.DEFER_BLOCKING 0x0 ;  /* 0x0000000000007b1d */ /* 0x000ff00000010000 */
[----:B------:R-:W-:Y:S05]  /*1670*/  BRA.U !UP1, `(.L_x_12) ;  /* 0x00000049092c7547 */ /* 0x000fea000b800000 */
[----:B------:R-:W-:Y:S01]  /*1680*/  UMOV UR6, URZ ;  /* 0x000000ff00067c82 */ /* 0x000fe20008000000 */
[----:B------:R-:W-:-:S05]  /*1690*/  UMOV UR7, URZ ;  /* 0x000000ff00077c82 */ /* 0x000fca0008000000 */
.L_x_94:
[----:B------:R-:W-:Y:S01]  /*16a0*/  ISETP.NE.AND P0, PT, R8, RZ, PT ;  /* 0x000000ff0800720c */ /* 0x000fe20003f05270 */
[----:B------:R-:W-:-:S12]  /*16b0*/  BSSY.RECONVERGENT B0, `(.L_x_13) ;  /* 0x0000099000007945 */ /* 0x000fd80003800200 */
[----:B01234-:R-:W-:Y:S05]  /*16c0*/  @P0 BRA `(.L_x_14) ;  /* 0x00000008005c0947 */ /* 0x01ffea0003800000 */
[----:B-1-3--:R-:W2:Y:S01]  /*16d0*/  LDC.64 R12, c[0x0][0x3c0] ;  /* 0x0000f000ff0c7b82 */ /* 0x00aea20000000a00 */
[----:B------:R-:W-:Y:S01]  /*16e0*/  UISETP.GE.U32.AND UP1, UPT, UR32, 0x7, UPT ;  /* 0x000000072000788c */ /* 0x000fe2000bf26070 */
[----:B------:R-:W-:Y:S01]  /*16f0*/  MOV R10, R4 ;  /* 0x00000004000a7202 */ /* 0x000fe20000000f00 */
[----:B------:R-:W-:Y:S01]  /*1700*/  IMAD.MOV.U32 R11, RZ, RZ, RZ ;  /* 0x000000ffff0b7224 */ /* 0x000fe200078e00ff */
[----:B------:R-:W-:Y:S01]  /*1710*/  UMOV UR8, URZ ;  /* 0x000000ff00087c82 */ /* 0x000fe20008000000 */
[----:B------:R-:W-:Y:S01]  /*1720*/  UISETP.GE.U32.AND.EX UP1, UPT, UR10, URZ, UPT, UP1 ;  /* 0x000000ff0a00728c */ /* 0x000fe2000bf26110 */
[----:B------:R-:W-:Y:S01]  /*1730*/  UMOV UR9, URZ ;  /* 0x000000ff00097c82 */ /* 0x000fe20008000000 */
[C---:B--2---:R-:W-:Y:S02]  /*1740*/  IMAD R0, R12.reuse, UR7, RZ ;  /* 0x000000070c007c24 */ /* 0x044fe4000f8e02ff */
[----:B------:R-:W-:-:S04]  /*1750*/  IMAD.WIDE.U32 R10, R12, UR6, R10 ;  /* 0x000000060c0a7c25 */ /* 0x000fc8000f8e000a */
[----:B------:R-:W-:-:S05]  /*1760*/  IMAD R9, R13, UR6, R0 ;  /* 0x000000060d097c24 */ /* 0x000fca000f8e0200 */
[----:B------:R-:W-:Y:S01]  /*1770*/  IADD3 R9, PT, PT, R11, R9, RZ ;  /* 0x000000090b097210 */ /* 0x000fe20007ffe0ff */
[----:B------:R-:W-:Y:S06]  /*1780*/  BRA.U !UP1, `(.L_x_15) ;  /* 0x0000000109c07547 */ /* 0x000fec000b800000 */
[----:B------:R-:W0:Y:S01]  /*1790*/  LDCU.64 UR8, c[0x0][0x3b0] ;  /* 0x00007600ff0877ac */ /* 0x000e220008000a00 */
[----:B------:R-:W1:Y:S01]  /*17a0*/  LDCU.64 UR22, c[0x0][0x3b8] ;  /* 0x00007700ff1677ac */ /* 0x000e620008000a00 */
[----:B------:R-:W2:Y:S01]  /*17b0*/  LDCU.64 UR20, c[0x0][0x380] ;  /* 0x00007000ff1477ac */ /* 0x000ea20008000a00 */
[----:B0-----:R-:W-:Y:S01]  /*17c0*/  ISETP.GE.U32.AND P0, PT, R10, UR8, PT ;  /* 0x000000080a007c0c */ /* 0x001fe2000bf06070 */
[----:B------:R-:W-:-:S03]  /*17d0*/  UMOV UR8, URZ ;  /* 0x000000ff00087c82 */ /* 0x000fc60008000000 */
[----:B------:R-:W-:Y:S01]  /*17e0*/  ISETP.GE.U32.AND.EX P0, PT, R9, UR9, PT, P0 ;  /* 0x0000000909007c0c */ /* 0x000fe2000bf06100 */
[----:B-12---:R-:W-:-:S12]  /*17f0*/  UMOV UR9, URZ ;  /* 0x000000ff00097c82 */ /* 0x006fd80008000000 */
.L_x_16:
[----:B0-----:R-:W-:Y:S01]  /*1800*/  MOV R14, UR8 ;  /* 0x00000008000e7c02 */ /* 0x001fe20008000f00 */
[----:B------:R-:W-:Y:S02]  /*1810*/  IMAD R13, R9, UR22, RZ ;  /* 0x00000016090d7c24 */ /* 0x000fe4000f8e02ff */
[----:B------:R-:W-:Y:S02]  /*1820*/  HFMA2 R0, -RZ, RZ, 0, 0 ;  /* 0x00000000ff007431 */ /* 0x000fe400000001ff */
[----:B------:R-:W-:Y:S01]  /*1830*/  IMAD.U32 R15, RZ, RZ, UR9 ;  /* 0x00000009ff0f7e24 */ /* 0x000fe2000f8e00ff */
[----:B------:R-:W-:Y:S01]  /*1840*/  CS2R R16, SRZ ;  /* 0x0000000000107805 */ /* 0x000fe2000001ff00 */
[C---:B------:R-:W-:Y:S01]  /*1850*/  IMAD R13, R10.reuse, UR23, R13 ;  /* 0x000000170a0d7c24 */ /* 0x040fe2000f8e020d */
[----:B------:R-:W-:Y:S01]  /*1860*/  CS2R R18, SRZ ;  /* 0x0000000000127805 */ /* 0x000fe2000001ff00 */
[----:B------:R-:W-:-:S04]  /*1870*/  IMAD.WIDE.U32 R14, R10, UR22, R14 ;  /* 0x000000160a0e7c25 */ /* 0x000fc8000f8e000e */
[----:B------:R-:W-:Y:S01]  /*1880*/  IMAD.MOV.U32 R20, RZ, RZ, RZ ;  /* 0x000000ffff147224 */ /* 0x000fe200078e00ff */
[----:B------:R-:W-:Y:S02]  /*1890*/  IADD3 R13, PT, PT, R15, R13, RZ ;  /* 0x0000000d0f0d7210 */ /* 0x000fe40007ffe0ff */
[----:B------:R-:W-:-:S04]  /*18a0*/  LEA R12, P2, R14, UR20, 0x2 ;  /* 0x000000140e0c7c11 */ /* 0x000fc8000f8410ff */
[----:B------:R-:W-:Y:S02]  /*18b0*/  LEA.HI.X R13, R14, UR21, R13, 0x2, P2 ;  /* 0x000000150e0d7c11 */ /* 0x000fe400090f140d */
[----:B------:R-:W-:-:S03]  /*18c0*/  CS2R R14, SRZ ;  /* 0x00000000000e7805 */ /* 0x000fc6000001ff00 */
[----:B------:R-:W2:Y:S04]  /*18d0*/  @!P0 LDG.E R0, desc[UR16][R12.64] ;  /* 0x000000100c008981 */ /* 0x000ea8000c1e1900 */
[----:B------:R-:W3:Y:S04]  /*18e0*/  @!P0 LDG.E R15, desc[UR16][R12.64+0x4] ;  /* 0x000004100c0f8981 */ /* 0x000ee8000c1e1900 */
[----:B------:R-:W4:Y:S04]  /*18f0*/  @!P0 LDG.E R14, desc[UR16][R12.64+0x8] ;  /* 0x000008100c0e8981 */ /* 0x000f28000c1e1900 */
[----:B------:R-:W5:Y:S04]  /*1900*/  @!P0 LDG.E R16, desc[UR16][R12.64+0xc] ;  /* 0x00000c100c108981 */ /* 0x000f68000c1e1900 */
[----:B------:R-:W5:Y:S04]  /*1910*/  @!P0 LDG.E R17, desc[UR16][R12.64+0x10] ;  /* 0x000010100c118981 */ /* 0x000f68000c1e1900 */
[----:B------:R-:W5:Y:S04]  /*1920*/  @!P0 LDG.E R18, desc[UR16][R12.64+0x14] ;  /* 0x000014100c128981 */ /* 0x000f68000c1e1900 */
[----:B------:R-:W5:Y:S04]  /*1930*/  @!P0 LDG.E R19, desc[UR16][R12.64+0x18] ;  /* 0x000018100c138981 */ /* 0x000f68000c1e1900 */
[----:B------:R-:W5:Y:S01]  /*1940*/  @!P0 LDG.E R20, desc[UR16][R12.64+0x1c] ;  /* 0x00001c100c148981 */ /* 0x000f62000c1e1900 */
[----:B------:R-:W0:Y:S01]  /*1950*/  S2UR UR15, SR_CgaCtaId ;  /* 0x00000000000f79c3 */ /* 0x000e220000008800 */
[----:B------:R-:W-:Y:S01]  /*1960*/  UMOV UR14, 0x400 ;  /* 0x00000400000e7882 */ /* 0x000fe20000000000 */
[----:B------:R-:W-:Y:S01]  /*1970*/  IADD3 R2, PT, PT, R3, UR8, RZ ;  /* 0x0000000803027c10 */ /* 0x000fe2000fffe0ff */
[----:B------:R-:W-:-:S04]  /*1980*/  UIADD3 UR8, UP1, UPT, UR8, 0x8, URZ ;  /* 0x0000000808087890 */ /* 0x000fc8000ff3e0ff */
[----:B------:R-:W-:Y:S02]  /*1990*/  UIADD3.X UR9, UPT, UPT, URZ, UR9, URZ, UP1, !UPT ;  /* 0x00000009ff097290 */ /* 0x000fe40008ffe4ff */
[----:B------:R-:W-:-:S04]  /*19a0*/  UISETP.NE.U32.AND UP1, UPT, UR8, UR12, UPT ;  /* 0x0000000c0800728c */ /* 0x000fc8000bf25070 */
[----:B------:R-:W-:Y:S02]  /*19b0*/  UISETP.NE.AND.EX UP1, UPT, UR9, UR23, UPT, UP1 ;  /* 0x000000170900728c */ /* 0x000fe4000bf25310 */
[----:B0-----:R-:W-:-:S06]  /*19c0*/  ULEA UR14, UR15, UR14, 0x18 ;  /* 0x0000000e0f0e7291 */ /* 0x001fcc000f8ec0ff */
[----:B------:R-:W-:-:S05]  /*19d0*/  LEA R21, R2, UR14, 0x2 ;  /* 0x0000000e02157c11 */ /* 0x000fca000f8e10ff */
[----:B--2---:R0:W-:Y:S04]  /*19e0*/  STS [R21], R0 ;  /* 0x0000000015007388 */ /* 0x0041e80000000800 */
[----:B---3--:R0:W-:Y:S04]  /*19f0*/  STS [R21+0x4], R15 ;  /* 0x0000040f15007388 */ /* 0x0081e80000000800 */
[----:B----4-:R0:W-:Y:S04]  /*1a00*/  STS [R21+0x8], R14 ;  /* 0x0000080e15007388 */ /* 0x0101e80000000800 */
[----:B-----5:R0:W-:Y:S04]  /*1a10*/  STS [R21+0xc], R16 ;  /* 0x00000c1015007388 */ /* 0x0201e80000000800 */
[----:B------:R0:W-:Y:S04]  /*1a20*/  STS [R21+0x10], R17 ;  /* 0x0000101115007388 */ /* 0x0001e80000000800 */
[----:B------:R0:W-:Y:S04]  /*1a30*/  STS [R21+0x14], R18 ;  /* 0x0000141215007388 */ /* 0x0001e80000000800 */
[----:B------:R0:W-:Y:S04]  /*1a40*/  STS [R21+0x18], R19 ;  /* 0x0000181315007388 */ /* 0x0001e80000000800 */
[----:B------:R0:W-:Y:S01]  /*1a50*/  STS [R21+0x1c], R20 ;  /* 0x00001c1415007388 */ /* 0x0001e20000000800 */
[----:B------:R-:W-:Y:S05]  /*1a60*/  BRA.U UP1, `(.L_x_16) ;  /* 0xfffffffd01647547 */ /* 0x000fea000b83ffff */
[----:B------:R-:W1:Y:S01]  /*1a70*/  LDCU UR9, c[0x0][0x3bc] ;  /* 0x00007780ff0977ac */ /* 0x000e620008000800 */
[----:B------:R-:W-:-:S05]  /*1a80*/  UMOV UR8, UR12 ;  /* 0x0000000c00087c82 */ /* 0x000fca0008000000 */
.L_x_15:
[----:B------:R-:W-:-:S04]  /*1a90*/  UISETP.NE.U32.AND UP1, UPT, UR31, URZ, UPT ;  /* 0x000000ff1f00728c */ /* 0x000fc8000bf25070 */
[----:B------:R-:W-:-:S09]  /*1aa0*/  UISETP.NE.AND.EX UP1, UPT, URZ, URZ, UPT, UP1 ;  /* 0x000000ffff00728c */ /* 0x000fd2000bf25310 */
[----:B------:R-:W-:Y:S05]  /*1ab0*/  BRA.U !UP1, `(.L_x_14) ;  /* 0x0000000509607547 */ /* 0x000fea000b800000 */
[----:B------:R-:W-:Y:S02]  /*1ac0*/  UISETP.GE.U32.AND UP2, UPT, UR19, 0x3, UPT ;  /* 0x000000031300788c */ /* 0x000fe4000bf46070 */
[----:B------:R-:W-:Y:S02]  /*1ad0*/  UISETP.NE.U32.AND UP1, UPT, UR30, URZ, UPT ;  /* 0x000000ff1e00728c */ /* 0x000fe4000bf25070 */
[----:B------:R-:W-:Y:S02]  /*1ae0*/  UISETP.GE.U32.AND.EX UP2, UPT, UR33, URZ, UPT, UP2 ;  /* 0x000000ff2100728c */ /* 0x000fe4000bf46120 */
[----:B------:R-:W-:-:S07]  /*1af0*/  UISETP.NE.AND.EX UP1, UPT, URZ, URZ, UPT, UP1 ;  /* 0x000000ffff00728c */ /* 0x000fce000bf25310 */
[----:B------:R-:W-:Y:S05]  /*1b00*/  BRA.U !UP2, `(.L_x_17) ;  /* 0x000000010a787547 */ /* 0x000fea000b800000 */
[----:B------:R-:W2:Y:S01]  /*1b10*/  LDCU.128 UR20, c[0x0][0x3b0] ;  /* 0x00007600ff1477ac */ /* 0x000ea20008000c00 */
[----:B------:R-:W-:Y:S01]  /*1b20*/  MOV R12, UR8 ;  /* 0x00000008000c7c02 */ /* 0x000fe20008000f00 */
[----:B-1----:R-:W-:Y:S01]  /*1b30*/  IMAD.U32 R13, RZ, RZ, UR9 ;  /* 0x00000009ff0d7e24 */ /* 0x002fe2000f8e00ff */
[----:B0-----:R-:W-:Y:S01]  /*1b40*/  MOV R0, RZ ;  /* 0x000000ff00007202 */ /* 0x001fe20000000f00 */
[----:B------:R-:W0:Y:S01]  /*1b50*/  LDCU.64 UR14, c[0x0][0x380] ;  /* 0x00007000ff0e77ac */ /* 0x000e220008000a00 */
[----:B------:R-:W-:Y:S02]  /*1b60*/  IMAD.MOV.U32 R16, RZ, RZ, RZ ;  /* 0x000000ffff107224 */ /* 0x000fe400078e00ff */
[----:B--2---:R-:W-:Y:S01]  /*1b70*/  IMAD R15, R9, UR22, RZ ;  /* 0x00000016090f7c24 */ /* 0x004fe2000f8e02ff */
[C---:B------:R-:W-:Y:S01]  /*1b80*/  ISETP.GE.U32.AND P0, PT, R10.reuse, UR20, PT ;  /* 0x000000140a007c0c */ /* 0x040fe2000bf06070 */
[----:B------:R-:W-:-:S03]  /*1b90*/  IMAD.WIDE.U32 R12, R10, UR22, R12 ;  /* 0x000000160a0c7c25 */ /* 0x000fc6000f8e000c */
[----:B------:R-:W-:Y:S01]  /*1ba0*/  ISETP.GE.U32.AND.EX P0, PT, R9, UR21, PT, P0 ;  /* 0x0000001509007c0c */ /* 0x000fe2000bf06100 */
[----:B------:R-:W-:Y:S01]  /*1bb0*/  IMAD R15, R10, UR23, R15 ;  /* 0x000000170a0f7c24 */ /* 0x000fe2000f8e020f */
[----:B0-----:R-:W-:-:S04]  /*1bc0*/  LEA R14, P2, R12, UR14, 0x2 ;  /* 0x0000000e0c0e7c11 */ /* 0x001fc8000f8410ff */
[----:B------:R-:W-:-:S04]  /*1bd0*/  IADD3 R13, PT, PT, R15, R13, RZ ;  /* 0x0000000d0f0d7210 */ /* 0x000fc80007ffe0ff */
[----:B------:R-:W-:Y:S02]  /*1be0*/  LEA.HI.X R15, R12, UR15, R13, 0x2, P2 ;  /* 0x0000000f0c0f7c11 */ /* 0x000fe400090f140d */
[----:B------:R-:W-:-:S03]  /*1bf0*/  CS2R R12, SRZ ;  /* 0x00000000000c7805 */ /* 0x000fc6000001ff00 */
[----:B------:R-:W2:Y:S04]  /*1c00*/  @!P0 LDG.E R0, desc[UR16][R14.64] ;  /* 0x000000100e008981 */ /* 0x000ea8000c1e1900 */
[----:B------:R-:W3:Y:S04]  /*1c10*/  @!P0 LDG.E R12, desc[UR16][R14.64+0x4] ;  /* 0x000004100e0c8981 */ /* 0x000ee8000c1e1900 */
[----:B------:R-:W4:Y:S04]  /*1c20*/  @!P0 LDG.E R13, desc[UR16][R14.64+0x8] ;  /* 0x000008100e0d8981 */ /* 0x000f28000c1e1900 */
[----:B------:R-:W5:Y:S01]  /*1c30*/  @!P0 LDG.E R16, desc[UR16][R14.64+0xc] ;  /* 0x00000c100e108981 */ /* 0x000f62000c1e1900 */
[----:B------:R-:W0:Y:S01]  /*1c40*/  S2UR UR15, SR_CgaCtaId ;  /* 0x00000000000f79c3 */ /* 0x000e220000008800 */
[----:B------:R-:W-:Y:S01]  /*1c50*/  UMOV UR14, 0x400 ;  /* 0x00000400000e7882 */ /* 0x000fe20000000000 */
[----:B------:R-:W-:Y:S01]  /*1c60*/  IADD3 R2, PT, PT, R3, UR8, RZ ;  /* 0x0000000803027c10 */ /* 0x000fe2000fffe0ff */
[----:B------:R-:W-:-:S04]  /*1c70*/  UIADD3 UR8, UP2, UPT, UR8, 0x4, URZ ;  /* 0x0000000408087890 */ /* 0x000fc8000ff5e0ff */
[----:B------:R-:W-:Y:S02]  /*1c80*/  UIADD3.X UR9, UPT, UPT, URZ, UR9, URZ, UP2, !UPT ;  /* 0x00000009ff097290 */ /* 0x000fe400097fe4ff */
[----:B0-----:R-:W-:-:S06]  /*1c90*/  ULEA UR14, UR15, UR14, 0x18 ;  /* 0x0000000e0f0e7291 */ /* 0x001fcc000f8ec0ff */
[----:B------:R-:W-:-:S05]  /*1ca0*/  LEA R17, R2, UR14, 0x2 ;  /* 0x0000000e02117c11 */ /* 0x000fca000f8e10ff */
[----:B--2---:R2:W-:Y:S04]  /*1cb0*/  STS [R17], R0 ;  /* 0x0000000011007388 */ /* 0x0045e80000000800 */
[----:B---3--:R2:W-:Y:S04]  /*1cc0*/  STS [R17+0x4], R12 ;  /* 0x0000040c11007388 */ /* 0x0085e80000000800 */
[----:B----4-:R2:W-:Y:S04]  /*1cd0*/  STS [R17+0x8], R13 ;  /* 0x0000080d11007388 */ /* 0x0105e80000000800 */
[----:B-----5:R2:W-:Y:S02]  /*1ce0*/  STS [R17+0xc], R16 ;  /* 0x00000c1011007388 */ /* 0x0205e40000000800 */
.L_x_17:
[----:B------:R-:W-:Y:S05]  /*1cf0*/  BRA.U !UP1, `(.L_x_14) ;  /* 0x0000000109d07547 */ /* 0x000fea000b800000 */
[----:B------:R-:W-:Y:S02]  /*1d00*/  UISETP.NE.U32.AND UP2, UPT, UR30, 0x1, UPT ;  /* 0x000000011e00788c */ /* 0x000fe4000bf45070 */
[----:B------:R-:W-:Y:S02]  /*1d10*/  UISETP.NE.U32.AND UP1, UPT, UR27, URZ, UPT ;  /* 0x000000ff1b00728c */ /* 0x000fe4000bf25070 */
[----:B------:R-:W-:Y:S02]  /*1d20*/  UISETP.NE.AND.EX UP2, UPT, URZ, URZ, UPT, UP2 ;  /* 0x000000ffff00728c */ /* 0x000fe4000bf45320 */
[----:B------:R-:W-:-:S07]  /*1d30*/  UISETP.NE.AND.EX UP1, UPT, URZ, URZ, UPT, UP1 ;  /* 0x000000ffff00728c */ /* 0x000fce000bf25310 */
[----:B------:R-:W-:Y:S05]  /*1d40*/  BRA.U !UP2, `(.L_x_18) ;  /* 0x000000010a647547 */ /* 0x000fea000b800000 */
[----:B------:R-:W3:Y:S01]  /*1d50*/  LDCU.128 UR20, c[0x0][0x3b0] ;  /* 0x00007600ff1477ac */ /* 0x000ee20008000c00 */
[----:B--2---:R-:W-:Y:S01]  /*1d60*/  MOV R12, UR8 ;  /* 0x00000008000c7c02 */ /* 0x004fe20008000f00 */
[----:B-1----:R-:W-:Y:S02]  /*1d70*/  IMAD.U32 R13, RZ, RZ, UR9 ;  /* 0x00000009ff0d7e24 */ /* 0x002fe4000f8e00ff */
[----:B0-----:R-:W-:Y:S01]  /*1d80*/  HFMA2 R0, -RZ, RZ, 0, 0 ;  /* 0x00000000ff007431 */ /* 0x001fe200000001ff */
[----:B------:R-:W0:Y:S01]  /*1d90*/  LDCU.64 UR14, c[0x0][0x380] ;  /* 0x00007000ff0e77ac */ /* 0x000e220008000a00 */
[----:B------:R-:W-:Y:S02]  /*1da0*/  IMAD.MOV.U32 R2, RZ, RZ, RZ ;  /* 0x000000ffff027224 */ /* 0x000fe400078e00ff */
[----:B---3--:R-:W-:Y:S01]  /*1db0*/  IMAD R15, R9, UR22, RZ ;  /* 0x00000016090f7c24 */ /* 0x008fe2000f8e02ff */
[C---:B------:R-:W-:Y:S01]  /*1dc0*/  ISETP.GE.U32.AND P0, PT, R10.reuse, UR20, PT ;  /* 0x000000140a007c0c */ /* 0x040fe2000bf06070 */
[----:B------:R-:W-:-:S03]  /*1dd0*/  IMAD.WIDE.U32 R12, R10, UR22, R12 ;  /* 0x000000160a0c7c25 */ /* 0x000fc6000f8e000c */
[----:B------:R-:W-:Y:S01]  /*1de0*/  ISETP.GE.U32.AND.EX P0, PT, R9, UR21, PT, P0 ;  /* 0x0000001509007c0c */ /* 0x000fe2000bf06100 */
[----:B------:R-:W-:Y:S01]  /*1df0*/  IMAD R15, R10, UR23, R15 ;  /* 0x000000170a0f7c24 */ /* 0x000fe2000f8e020f */
[----:B0-----:R-:W-:-:S04]  /*1e00*/  LEA R14, P2, R12, UR14, 0x2 ;  /* 0x0000000e0c0e7c11 */ /* 0x001fc8000f8410ff */
[----:B------:R-:W-:-:S04]  /*1e10*/  IADD3 R15, PT, PT, R15, R13, RZ ;  /* 0x0000000d0f0f7210 */ /* 0x000fc80007ffe0ff */
[----:B------:R-:W-:-:S05]  /*1e20*/  LEA.HI.X R15, R12, UR15, R15, 0x2, P2 ;  /* 0x0000000f0c0f7c11 */ /* 0x000fca00090f140f */
[----:B------:R-:W2:Y:S04]  /*1e30*/  @!P0 LDG.E R0, desc[UR16][R14.64] ;  /* 0x000000100e008981 */ /* 0x000ea8000c1e1900 */
[----:B------:R-:W3:Y:S01]  /*1e40*/  @!P0 LDG.E R2, desc[UR16][R14.64+0x4] ;  /* 0x000004100e028981 */ /* 0x000ee2000c1e1900 */
        /* <DEDUP_REMOVED lines=8> */
[----:B---3--:R4:W-:Y:S02]  /*1ed0*/  STS [R13+0x4], R2 ;  /* 0x000004020d007388 */ /* 0x0089e40000000800 */
.L_x_18:
[----:B------:R-:W-:Y:S05]  /*1ee0*/  BRA.U !UP1, `(.L_x_14) ;  /* 0x0000000109547547 */ /* 0x000fea000b800000 */
[----:B------:R-:W3:Y:S01]  /*1ef0*/  LDCU.64 UR14, c[0x0][0x3b0] ;  /* 0x00007600ff0e77ac */ /* 0x000ee20008000a00 */
[----:B--2---:R-:W-:Y:S01]  /*1f00*/  MOV R12, UR8 ;  /* 0x00000008000c7c02 */ /* 0x004fe20008000f00 */
[----:B-1--4-:R-:W-:Y:S01]  /*1f10*/  IMAD.U32 R13, RZ, RZ, UR9 ;  /* 0x00000009ff0d7e24 */ /* 0x012fe2000f8e00ff */
[----:B---3--:R-:W-:-:S04]  /*1f20*/  ISETP.GE.U32.AND P0, PT, R10, UR14, PT ;  /* 0x0000000e0a007c0c */ /* 0x008fc8000bf06070 */
[----:B------:R-:W-:-:S13]  /*1f30*/  ISETP.GE.U32.AND.EX P0, PT, R9, UR15, PT, P0 ;  /* 0x0000000f09007c0c */ /* 0x000fda000bf06100 */
[----:B0-----:R-:W0:Y:S08]  /*1f40*/  @!P0 LDC.64 R14, c[0x0][0x3b8] ;  /* 0x0000ee00ff0e8b82 */ /* 0x001e300000000a00 */
[----:B------:R-:W1:Y:S01]  /*1f50*/  @!P0 LDC.64 R16, c[0x0][0x380] ;  /* 0x0000e000ff108b82 */ /* 0x000e620000000a00 */
[-C--:B0-----:R-:W-:Y:S02]  /*1f60*/  @!P0 IMAD R9, R9, R14.reuse, RZ ;  /* 0x0000000e09098224 */ /* 0x081fe400078e02ff */
[----:B------:R-:W-:-:S04]  /*1f70*/  @!P0 IMAD.WIDE.U32 R12, R10, R14, R12 ;  /* 0x0000000e0a0c8225 */ /* 0x000fc800078e000c */
[----:B------:R-:W-:Y:S01]  /*1f80*/  @!P0 IMAD R9, R10, R15, R9 ;  /* 0x0000000f0a098224 */ /* 0x000fe200078e0209 */
[----:B-1----:R-:W-:-:S04]  /*1f90*/  @!P0 LEA R10, P2, R12, R16, 0x2 ;  /* 0x000000100c0a8211 */ /* 0x002fc800078410ff */
[----:B------:R-:W-:-:S04]  /*1fa0*/  @!P0 IADD3 R0, PT, PT, R9, R13, RZ ;  /* 0x0000000d09008210 */ /* 0x000fc80007ffe0ff */
[----:B------:R-:W-:Y:S02]  /*1fb0*/  @!P0 LEA.HI.X R11, R12, R17, R0, 0x2, P2 ;  /* 0x000000110c0b8211 */ /* 0x000fe400010f1400 */
[----:B------:R-:W-:-:S06]  /*1fc0*/  MOV R0, RZ ;  /* 0x000000ff00007202 */ /* 0x000fcc0000000f00 */
[----:B------:R-:W2:Y:S01]  /*1fd0*/  @!P0 LDG.E R0, desc[UR16][R10.64] ;  /* 0x000000100a008981 */ /* 0x000ea2000c1e1900 */
[----:B------:R-:W0:Y:S01]  /*1fe0*/  S2UR UR14, SR_CgaCtaId ;  /* 0x00000000000e79c3 */ /* 0x000e220000008800 */
[----:B------:R-:W-:Y:S01]  /*1ff0*/  UMOV UR9, 0x400 ;  /* 0x0000040000097882 */ /* 0x000fe20000000000 */
[----:B------:R-:W-:Y:S01]  /*2000*/  VIADD R2, R3, UR8 ;  /* 0x0000000803027c36 */ /* 0x000fe20008000000 */
[----:B0-----:R-:W-:-:S06]  /*2010*/  ULEA UR9, UR14, UR9, 0x18 ;  /* 0x000000090e097291 */ /* 0x001fcc000f8ec0ff */
[----:B------:R-:W-:-:S05]  /*2020*/  LEA R9, R2, UR9, 0x2 ;  /* 0x0000000902097c11 */ /* 0x000fca000f8e10ff */
[----:B--2---:R0:W-:Y:S02]  /*2030*/  STS [R9], R0 ;  /* 0x0000000009007388 */ /* 0x0041e40000000800 */
.L_x_14:
[----:B-1----:R-:W-:Y:S05]  /*2040*/  BSYNC.RECONVERGENT B0 ;  /* 0x0000000000007941 */ /* 0x002fea0003800200 */
.L_x_13:
[----:B------:R-:W-:Y:S06]  /*2050*/  BAR.SYNC.DEFER_BLOCKING 0x0 ;  /* 0x0000000000007b1d */ /* 0x000fec0000010000 */
[----:B------:R-:W-:Y:S04]  /*2060*/  BSSY.RECONVERGENT B0, `(.L_x_19) ;  /* 0x00003e6000007945 */ /* 0x000fe80003800200 */
[----:B------:R-:W-:Y:S05]  /*2070*/  @P1 BRA `(.L_x_20) ;  /* 0x0000003c00901947 */ /* 0x000fea0003800000 */
[----:B--234-:R-:W0:Y:S01]  /*2080*/  LDC.64 R12, c[0x0][0x3c0] ;  /* 0x0000f000ff0c7b82 */ /* 0x01ce220000000a00 */
[----:B------:R-:W1:Y:S01]  /*2090*/  LDCU.64 UR8, c[0x0][0x3b0] ;  /* 0x00007600ff0877ac */ /* 0x000e620008000a00 */
[----:B------:R-:W-:Y:S01]  /*20a0*/  HFMA2 R11, -RZ, RZ, 0, 0 ;  /* 0x00000000ff0b7431 */ /* 0x000fe200000001ff */
[----:B------:R-:W-:Y:S01]  /*20b0*/  MOV R10, R4 ;  /* 0x00000004000a7202 */ /* 0x000fe20000000f00 */
[----:B0-----:R-:W-:-:S04]  /*20c0*/  IMAD R0, R12, UR7, RZ ;  /* 0x000000070c007c24 */ /* 0x001fc8000f8e02ff */
[----:B------:R-:W-:-:S04]  /*20d0*/  IMAD.WIDE.U32 R20, R12, UR6, R10 ;  /* 0x000000060c147c25 */ /* 0x000fc8000f8e000a */
[----:B------:R-:W-:Y:S01]  /*20e0*/  IMAD R9, R13, UR6, R0 ;  /* 0x000000060d097c24 */ /* 0x000fe2000f8e0200 */
[----:B-1----:R-:W-:-:S03]  /*20f0*/  ISETP.GE.U32.AND P0, PT, R20, UR8, PT ;  /* 0x0000000814007c0c */ /* 0x002fc6000bf06070 */
[----:B------:R-:W-:-:S05]  /*2100*/  IMAD.IADD R9, R9, 0x1, R21 ;  /* 0x0000000109097824 */ /* 0x000fca00078e0215 */
[----:B------:R-:W-:-:S13]  /*2110*/  ISETP.GE.U32.AND.EX P0, PT, R9, UR9, PT, P0 ;  /* 0x0000000909007c0c */ /* 0x000fda000bf06100 */
[----:B------:R-:W-:Y:S05]  /*2120*/  @P0 BRA `(.L_x_20) ;  /* 0x0000003c00640947 */ /* 0x000fea0003800000 */
[----:B------:R-:W0:Y:S01]  /*2130*/  LDCU.128 UR20, c[0x0][0x3a0] ;  /* 0x00007400ff1477ac */ /* 0x000e220008000c00 */
[C---:B------:R-:W-:Y:S02]  /*2140*/  SHF.L.U32 R16, R20.reuse, 0x2, RZ ;  /* 0x0000000214107819 */ /* 0x040fe400000006ff */
[----:B------:R-:W-:Y:S01]  /*2150*/  SHF.L.U64.HI R0, R20, 0x2, R9 ;  /* 0x0000000214007819 */ /* 0x000fe20000010209 */
[----:B------:R-:W1:Y:S01]  /*2160*/  LDCU.64 UR8, c[0x0][0x3c8] ;  /* 0x00007900ff0877ac */ /* 0x000e620008000a00 */
[C---:B0-----:R-:W-:Y:S02]  /*2170*/  IADD3 R18, P0, PT, R16.reuse, UR22, RZ ;  /* 0x0000001610127c10 */ /* 0x041fe4000ff1e0ff */
[----:B------:R-:W-:Y:S02]  /*2180*/  IADD3 R16, P2, PT, R16, UR20, RZ ;  /* 0x0000001410107c10 */ /* 0x000fe4000ff5e0ff */
[C---:B------:R-:W-:Y:S02]  /*2190*/  IADD3.X R19, PT, PT, R0.reuse, UR23, RZ, P0, !PT ;  /* 0x0000001700137c10 */ /* 0x040fe400087fe4ff */
[----:B------:R-:W-:-:S03]  /*21a0*/  IADD3.X R17, PT, PT, R0, UR21, RZ, P2, !PT ;  /* 0x0000001500117c10 */ /* 0x000fc600097fe4ff */
[----:B------:R0:W5:Y:S04]  /*21b0*/  LDG.E R12, desc[UR16][R18.64] ;  /* 0x00000010120c7981 */ /* 0x000168000c1e1900 */
[----:B------:R0:W5:Y:S01]  /*21c0*/  LDG.E R10, desc[UR16][R16.64] ;  /* 0x00000010100a7981 */ /* 0x000162000c1e1900 */
[----:B-1----:R-:W-:Y:S02]  /*21d0*/  ISETP.NE.U32.AND P2, PT, RZ, UR8, PT ;  /* 0x00000008ff007c0c */ /* 0x002fe4000bf45070 */
[----:B------:R-:W-:Y:S02]  /*21e0*/  MOV R13, 0xff800000 ;  /* 0xff800000000d7802 */ /* 0x000fe40000000f00 */
[----:B------:R-:W-:-:S13]  /*21f0*/  ISETP.NE.AND.EX P2, PT, RZ, UR9, PT, P2 ;  /* 0x00000009ff007c0c */ /* 0x000fda000bf45320 */
[----:B0-----:R-:W-:Y:S05]  /*2200*/  @!P2 BRA `(.L_x_21) ;  /* 0x000000140008a947 */ /* 0x001fea0003800000 */
[----:B------:R-:W0:Y:S02]  /*2210*/  LDCU.64 UR8, c[0x0][0x3b8] ;  /* 0x00007700ff0877ac */ /* 0x000e240008000a00 */
[----:B0-----:R-:W0:Y:S02]  /*2220*/  I2F.U64 R0, UR8 ;  /* 0x0000000800007d12 */ /* 0x001e240008301000 */
[----:B0-----:R-:W-:-:S06]  /*2230*/  VIADD R2, R0, 0xf3000000 ;  /* 0xf300000000027836 */ /* 0x001fcc0000000000 */
[----:B------:R0:W1:Y:S01]  /*2240*/  MUFU.RSQ R11, R0 ;  /* 0x00000000000b7308 */ /* 0x0000620000001400 */
[----:B------:R-:W-:-:S13]  /*2250*/  ISETP.GT.U32.AND P0, PT, R2, 0x727fffff, PT ;  /* 0x727fffff0200780c */ /* 0x000fda0003f04070 */
[----:B0-----:R-:W-:Y:S05]  /*2260*/  @!P0 BRA `(.L_x_22) ;  /* 0x0000000000108947 */ /* 0x001fea0003800000 */
[----:B------:R-:W-:-:S07]  /*2270*/  MOV R14, 0x2290 ;  /* 0x00002290000e7802 */ /* 0x000fce0000000f00 */
[----:B-1---5:R-:W-:Y:S05]  /*2280*/  CALL.REL.NOINC `($__internal_0_$__cuda_sm20_sqrt_rn_f32_slowpath) ;  /* 0x0000003c00447944 */ /* 0x022fea0003c00000 */
[----:B------:R-:W-:Y:S01]  /*2290*/  MOV R27, R2 ;  /* 0x00000002001b7202 */ /* 0x000fe20000000f00 */
[----:B------:R-:W-:Y:S06]  /*22a0*/  BRA `(.L_x_23) ;  /* 0x0000000000107947 */ /* 0x000fec0003800000 */
.L_x_22:
[----:B-1----:R-:W-:Y:S01]  /*22b0*/  FMUL.FTZ R27, R0, R11 ;  /* 0x0000000b001b7220 */ /* 0x002fe20000410000 */
[----:B------:R-:W-:-:S03]  /*22c0*/  FMUL.FTZ R11, R11, 0.5 ;  /* 0x3f0000000b0b7820 */ /* 0x000fc60000410000 */
[----:B------:R-:W-:-:S04]  /*22d0*/  FFMA R0, -R27, R27, R0 ;  /* 0x0000001b1b007223 */ /* 0x000fc80000000100 */
[----:B------:R-:W-:-:S07]  /*22e0*/  FFMA R27, R0, R11, R27 ;  /* 0x0000000b001b7223 */ /* 0x000fce000000001b */
.L_x_23:
[----:B------:R-:W-:Y:S05]  /*22f0*/  BRA.U !UP0, `(.L_x_24) ;  /* 0x0000000908907547 */ /* 0x000fea000b800000 */
[----:B------:R-:W-:Y:S01]  /*2300*/  HFMA2 R11, -RZ, RZ, 0, 0 ;  /* 0x00000000ff0b7431 */ /* 0x000fe200000001ff */
[----:B------:R-:W-:Y:S01]  /*2310*/  MOV R13, 0xff800000 ;  /* 0xff800000000d7802 */ /* 0x000fe20000000f00 */
[----:B------:R-:W-:-:S07]  /*2320*/  IMAD.MOV.U32 R14, RZ, RZ, RZ ;  /* 0x000000ffff0e7224 */ /* 0x000fce00078e00ff */
.L_x_36:
[----:B------:R-:W0:Y:S01]  /*2330*/  LDCU UR8, c[0x0][0x3b8] ;  /* 0x00007700ff0877ac */ /* 0x000e220008000800 */
[----:B------:R-:W-:Y:S01]  /*2340*/  MOV R24, RZ ;  /* 0x000000ff00187202 */ /* 0x000fe20000000f00 */
[----:B------:R-:W-:Y:S01]  /*2350*/  IMAD.MOV.U32 R0, RZ, RZ, RZ ;  /* 0x000000ffff007224 */ /* 0x000fe200078e00ff */
[----:B------:R-:W-:-:S04]  /*2360*/  UISETP.GE.U32.AND UP1, UPT, UR32, 0x7, UPT ;  /* 0x000000072000788c */ /* 0x000fc8000bf26070 */
[----:B------:R-:W-:Y:S01]  /*2370*/  UISETP.GE.U32.AND.EX UP1, UPT, UR10, URZ, UPT, UP1 ;  /* 0x000000ff0a00728c */ /* 0x000fe2000bf26110 */
[----:B0-----:R-:W-:-:S08]  /*2380*/  IMAD R15, R14, UR8, RZ ;  /* 0x000000080e0f7c24 */ /* 0x001fd0000f8e02ff */
[----:B------:R-:W-:Y:S05]  /*2390*/  BRA.U !UP1, `(.L_x_25) ;  /* 0x0000000109a47547 */ /* 0x000fea000b800000 */
[----:B------:R-:W0:Y:S01]  /*23a0*/  S2R R23, SR_CgaCtaId ;  /* 0x0000000000177919 */ /* 0x000e220000008800 */
[----:B------:R-:W-:Y:S01]  /*23b0*/  MOV R22, 0x400 ;  /* 0x0000040000167802 */ /* 0x000fe20000000f00 */
[----:B------:R-:W-:Y:S01]  /*23c0*/  HFMA2 R2, -RZ, RZ, 0, 0 ;  /* 0x00000000ff027431 */ /* 0x000fe200000001ff */
[----:B------:R-:W-:Y:S01]  /*23d0*/  MOV R24, RZ ;  /* 0x000000ff00187202 */ /* 0x000fe20000000f00 */
[----:B------:R-:W-:Y:S01]  /*23e0*/  IMAD.MOV.U32 R0, RZ, RZ, RZ ;  /* 0x000000ffff007224 */ /* 0x000fe200078e00ff */
[----:B0-----:R-:W-:-:S07]  /*23f0*/  LEA R22, R23, R22, 0x18 ;  /* 0x0000001617167211 */ /* 0x001fce00078ec0ff */
.L_x_26:
[C---:B------:R-:W-:Y:S01]  /*2400*/  IADD3 R25, PT, PT, R2.reuse, R3, RZ ;  /* 0x0000000302197210 */ /* 0x040fe20007ffe0ff */
[----:B------:R-:W0:Y:S01]  /*2410*/  LDCU UR8, c[0x0][0x3bc] ;  /* 0x00007780ff0877ac */ /* 0x000e220008000800 */
[C---:B------:R-:W-:Y:S02]  /*2420*/  IADD3 R23, PT, PT, R2.reuse, R15, RZ ;  /* 0x0000000f02177210 */ /* 0x040fe40007ffe0ff */
[----:B------:R-:W-:Y:S01]  /*2430*/  IADD3 R2, P0, PT, R2, 0x8, RZ ;  /* 0x0000000802027810 */ /* 0x000fe20007f1e0ff */
[----:B------:R-:W-:Y:S01]  /*2440*/  IMAD R25, R25, 0x4, R22 ;  /* 0x0000000419197824 */ /* 0x000fe200078e0216 */
[----:B------:R-:W-:Y:S02]  /*2450*/  LEA R23, R23, UR24, 0x2 ;  /* 0x0000001817177c11 */ /* 0x000fe4000f8e10ff */
[----:B------:R-:W-:Y:S02]  /*2460*/  IADD3.X R0, PT, PT, RZ, R0, RZ, P0, !PT ;  /* 0x00000000ff007210 */ /* 0x000fe400007fe4ff */
[----:B------:R-:W-:Y:S01]  /*2470*/  LDS R29, [R25] ;  /* 0x00000000191d7984 */ /* 0x000fe20000000800 */
[----:B------:R-:W-:-:S03]  /*2480*/  ISETP.NE.U32.AND P0, PT, R2, UR12, PT ;  /* 0x0000000c02007c0c */ /* 0x000fc6000bf05070 */
[----:B------:R-:W1:Y:S04]  /*2490*/  LDS R28, [R23] ;  /* 0x00000000171c7984 */ /* 0x000e680000000800 */
[----:B------:R-:W-:Y:S01]  /*24a0*/  LDS R33, [R25+0x4] ;  /* 0x0000040019217984 */ /* 0x000fe20000000800 */
[----:B0-----:R-:W-:-:S03]  /*24b0*/  ISETP.NE.AND.EX P0, PT, R0, UR8, PT, P0 ;  /* 0x0000000800007c0c */ /* 0x001fc6000bf05300 */
[----:B------:R-:W0:Y:S04]  /*24c0*/  LDS R30, [R23+0x4] ;  /* 0x00000400171e7984 */ /* 0x000e280000000800 */
[----:B------:R-:W-:Y:S04]  /*24d0*/  LDS R31, [R25+0x8] ;  /* 0x00000800191f7984 */ /* 0x000fe80000000800 */
[----:B------:R-:W2:Y:S04]  /*24e0*/  LDS R26, [R23+0x8] ;  /* 0x00000800171a7984 */ /* 0x000ea80000000800 */
[----:B------:R-:W-:Y:S04]  /*24f0*/  LDS R35, [R23+0x14] ;  /* 0x0000140017237984 */ /* 0x000fe80000000800 */
[----:B------:R-:W-:Y:S04]  /*2500*/  LDS R32, [R25+0x1c] ;  /* 0x00001c0019207984 */ /* 0x000fe80000000800 */
[----:B------:R-:W-:Y:S01]  /*2510*/  LDS R37, [R23+0x1c] ;  /* 0x00001c0017257984 */ /* 0x000fe20000000800 */
[----:B-1----:R-:W-:-:S03]  /*2520*/  FFMA R28, R29, R28, R24 ;  /* 0x0000001c1d1c7223 */ /* 0x002fc60000000018 */
[----:B------:R-:W-:Y:S04]  /*2530*/  LDS R24, [R25+0xc] ;  /* 0x00000c0019187984 */ /* 0x000fe80000000800 */
[----:B------:R-:W1:Y:S01]  /*2540*/  LDS R29, [R23+0xc] ;  /* 0x00000c00171d7984 */ /* 0x000e620000000800 */
[----:B0-----:R-:W-:-:S03]  /*2550*/  FFMA R30, R33, R30, R28 ;  /* 0x0000001e211e7223 */ /* 0x001fc6000000001c */
[----:B------:R-:W-:Y:S04]  /*2560*/  LDS R28, [R25+0x10] ;  /* 0x00001000191c7984 */ /* 0x000fe80000000800 */
[----:B------:R-:W0:Y:S01]  /*2570*/  LDS R33, [R23+0x10] ;  /* 0x0000100017217984 */ /* 0x000e220000000800 */
[----:B--2---:R-:W-:-:S03]  /*2580*/  FFMA R34, R31, R26, R30 ;  /* 0x0000001a1f227223 */ /* 0x004fc6000000001e */
[----:B------:R-:W2:Y:S04]  /*2590*/  LDS R30, [R25+0x14] ;  /* 0x00001400191e7984 */ /* 0x000ea80000000800 */
[----:B------:R-:W-:Y:S04]  /*25a0*/  LDS R26, [R25+0x18] ;  /* 0x00001800191a7984 */ /* 0x000fe80000000800 */
[----:B------:R-:W3:Y:S01]  /*25b0*/  LDS R31, [R23+0x18] ;  /* 0x00001800171f7984 */ /* 0x000ee20000000800 */
[----:B-1----:R-:W-:-:S04]  /*25c0*/  FFMA R29, R24, R29, R34 ;  /* 0x0000001d181d7223 */ /* 0x002fc80000000022 */
[----:B0-----:R-:W-:-:S04]  /*25d0*/  FFMA R29, R28, R33, R29 ;  /* 0x000000211c1d7223 */ /* 0x001fc8000000001d */
[----:B--2---:R-:W-:-:S04]  /*25e0*/  FFMA R29, R30, R35, R29 ;  /* 0x000000231e1d7223 */ /* 0x004fc8000000001d */
[----:B---3--:R-:W-:-:S04]  /*25f0*/  FFMA R29, R26, R31, R29 ;  /* 0x0000001f1a1d7223 */ /* 0x008fc8000000001d */
[----:B------:R-:W-:Y:S01]  /*2600*/  FFMA R24, R32, R37, R29 ;  /* 0x0000002520187223 */ /* 0x000fe2000000001d */
[----:B------:R-:W-:Y:S06]  /*2610*/  @P0 BRA `(.L_x_26) ;  /* 0xfffffffc00780947 */ /* 0x000fec000383ffff */
[----:B------:R-:W-:-:S07]  /*2620*/  MOV R0, UR12 ;  /* 0x0000000c00007c02 */ /* 0x000fce0008000f00 */
.L_x_25:
        /* <DEDUP_REMOVED lines=8> */
[----:B------:R-:W0:Y:S01]  /*26b0*/  S2UR UR9, SR_CgaCtaId ;  /* 0x00000000000979c3 */ /* 0x000e220000008800 */
[----:B------:R-:W-:Y:S01]  /*26c0*/  UMOV UR8, 0x400 ;  /* 0x0000040000087882 */ /* 0x000fe20000000000 */
[C---:B------:R-:W-:Y:S01]  /*26d0*/  IMAD.IADD R22, R0.reuse, 0x1, R15 ;  /* 0x0000000100167824 */ /* 0x040fe200078e020f */
[C---:B------:R-:W-:Y:S02]  /*26e0*/  IADD3 R2, PT, PT, R0.reuse, R3, RZ ;  /* 0x0000000300027210 */ /* 0x040fe40007ffe0ff */
[----:B------:R-:W-:Y:S02]  /*26f0*/  IADD3 R0, PT, PT, R0, 0x4, RZ ;  /* 0x0000000400007810 */ /* 0x000fe40007ffe0ff */
[----:B------:R-:W-:-:S05]  /*2700*/  LEA R22, R22, UR24, 0x2 ;  /* 0x0000001816167c11 */ /* 0x000fca000f8e10ff */
[----:B------:R-:W-:Y:S04]  /*2710*/  LDS R25, [R22] ;  /* 0x0000000016197984 */ /* 0x000fe80000000800 */
[----:B------:R-:W-:Y:S04]  /*2720*/  LDS R28, [R22+0x4] ;  /* 0x00000400161c7984 */ /* 0x000fe80000000800 */
[----:B------:R-:W-:Y:S01]  /*2730*/  LDS R29, [R22+0x8] ;  /* 0x00000800161d7984 */ /* 0x000fe20000000800 */
[----:B0-----:R-:W-:-:S03]  /*2740*/  ULEA UR8, UR9, UR8, 0x18 ;  /* 0x0000000809087291 */ /* 0x001fc6000f8ec0ff */
[----:B------:R-:W-:Y:S03]  /*2750*/  LDS R31, [R22+0xc] ;  /* 0x00000c00161f7984 */ /* 0x000fe60000000800 */
[----:B------:R-:W-:-:S05]  /*2760*/  LEA R2, R2, UR8, 0x2 ;  /* 0x0000000802027c11 */ /* 0x000fca000f8e10ff */
[----:B------:R-:W0:Y:S04]  /*2770*/  LDS R23, [R2] ;  /* 0x0000000002177984 */ /* 0x000e280000000800 */
[----:B------:R-:W1:Y:S04]  /*2780*/  LDS R26, [R2+0x4] ;  /* 0x00000400021a7984 */ /* 0x000e680000000800 */
[----:B------:R-:W2:Y:S04]  /*2790*/  LDS R30, [R2+0x8] ;  /* 0x00000800021e7984 */ /* 0x000ea80000000800 */
[----:B------:R-:W3:Y:S01]  /*27a0*/  LDS R32, [R2+0xc] ;  /* 0x00000c0002207984 */ /* 0x000ee20000000800 */
[----:B0-----:R-:W-:-:S04]  /*27b0*/  FFMA R23, R23, R25, R24 ;  /* 0x0000001917177223 */ /* 0x001fc80000000018 */
[----:B-1----:R-:W-:-:S04]  /*27c0*/  FFMA R23, R26, R28, R23 ;  /* 0x0000001c1a177223 */ /* 0x002fc80000000017 */
[----:B--2---:R-:W-:-:S04]  /*27d0*/  FFMA R23, R30, R29, R23 ;  /* 0x0000001d1e177223 */ /* 0x004fc80000000017 */
[----:B---3--:R-:W-:-:S07]  /*27e0*/  FFMA R24, R32, R31, R23 ;  /* 0x0000001f20187223 */ /* 0x008fce0000000017 */
.L_x_28:
[----:B------:R-:W-:Y:S05]  /*27f0*/  BRA.U !UP1, `(.L_x_27) ;  /* 0x0000000109787547 */ /* 0x000fea000b800000 */
[----:B------:R-:W-:Y:S02]  /*2800*/  UISETP.NE.U32.AND UP2, UPT, UR30, 0x1, UPT ;  /* 0x000000011e00788c */ /* 0x000fe4000bf45070 */
[----:B------:R-:W-:Y:S02]  /*2810*/  UISETP.NE.U32.AND UP1, UPT, UR27, URZ, UPT ;  /* 0x000000ff1b00728c */ /* 0x000fe4000bf25070 */
[----:B------:R-:W-:Y:S02]  /*2820*/  UISETP.NE.AND.EX UP2, UPT, URZ, URZ, UPT, UP2 ;  /* 0x000000ffff00728c */ /* 0x000fe4000bf45320 */
        /* <DEDUP_REMOVED lines=9> */
[----:B------:R-:W-:Y:S01]  /*28c0*/  LDS R28, [R22+0x4] ;  /* 0x00000400161c7984 */ /* 0x000fe20000000800 */
[----:B0-----:R-:W-:-:S06]  /*28d0*/  ULEA UR8, UR9, UR8, 0x18 ;  /* 0x0000000809087291 */ /* 0x001fcc000f8ec0ff */
[----:B------:R-:W-:-:S05]  /*28e0*/  LEA R2, R2, UR8, 0x2 ;  /* 0x0000000802027c11 */ /* 0x000fca000f8e10ff */
[----:B------:R-:W0:Y:S04]  /*28f0*/  LDS R23, [R2] ;  /* 0x0000000002177984 */ /* 0x000e280000000800 */
[----:B------:R-:W1:Y:S01]  /*2900*/  LDS R26, [R2+0x4] ;  /* 0x00000400021a7984 */ /* 0x000e620000000800 */
[----:B0-----:R-:W-:-:S04]  /*2910*/  FFMA R23, R23, R25, R24 ;  /* 0x0000001917177223 */ /* 0x001fc80000000018 */
[----:B-1----:R-:W-:-:S07]  /*2920*/  FFMA R24, R26, R28, R23 ;  /* 0x0000001c1a187223 */ /* 0x002fce0000000017 */
.L_x_29:
[----:B------:R-:W-:Y:S05]  /*2930*/  BRA.U !UP1, `(.L_x_27) ;  /* 0x0000000109287547 */ /* 0x000fea000b800000 */
[----:B------:R-:W0:Y:S01]  /*2940*/  S2UR UR9, SR_CgaCtaId ;  /* 0x00000000000979c3 */ /* 0x000e220000008800 */
[----:B------:R-:W-:Y:S01]  /*2950*/  UMOV UR8, 0x400 ;  /* 0x0000040000087882 */ /* 0x000fe20000000000 */
[C---:B------:R-:W-:Y:S01]  /*2960*/  IMAD.IADD R15, R0.reuse, 0x1, R15 ;  /* 0x00000001000f7824 */ /* 0x040fe200078e020f */
[----:B------:R-:W-:-:S04]  /*2970*/  IADD3 R0, PT, PT, R0, R3, RZ ;  /* 0x0000000300007210 */ /* 0x000fc80007ffe0ff */
[----:B------:R-:W-:-:S06]  /*2980*/  LEA R2, R15, UR24, 0x2 ;  /* 0x000000180f027c11 */ /* 0x000fcc000f8e10ff */
[----:B------:R-:W-:Y:S01]  /*2990*/  LDS R2, [R2] ;  /* 0x0000000002027984 */ /* 0x000fe20000000800 */
[----:B0-----:R-:W-:-:S06]  /*29a0*/  ULEA UR8, UR9, UR8, 0x18 ;  /* 0x0000000809087291 */ /* 0x001fcc000f8ec0ff */
[----:B------:R-:W-:-:S05]  /*29b0*/  LEA R0, R0, UR8, 0x2 ;  /* 0x0000000800007c11 */ /* 0x000fca000f8e10ff */
[----:B------:R-:W0:Y:S02]  /*29c0*/  LDS R15, [R0] ;  /* 0x00000000000f7984 */ /* 0x000e240000000800 */
[----:B0-----:R-:W-:-:S07]  /*29d0*/  FFMA R24, R15, R2, R24 ;  /* 0x000000020f187223 */ /* 0x001fce0000000018 */
.L_x_27:
[----:B------:R-:W0:Y:S01]  /*29e0*/  LDC.64 R22, c[0x0][0x3c8] ;  /* 0x0000f200ff167b82 */ /* 0x000e220000000a00 */
[----:B------:R-:W1:Y:S01]  /*29f0*/  LDCU.64 UR8, c[0x0][0x3b0] ;  /* 0x00007600ff0877ac */ /* 0x000e620008000a00 */
[----:B------:R-:W-:Y:S01]  /*2a00*/  MOV R15, R11 ;  /* 0x0000000b000f7202 */ /* 0x000fe20000000f00 */
[C---:B0-----:R-:W-:Y:S02]  /*2a10*/  IMAD R0, R22.reuse, UR5, RZ ;  /* 0x0000000516007c24 */ /* 0x041fe4000f8e02ff */
[----:B------:R-:W-:-:S04]  /*2a20*/  IMAD.WIDE.U32 R28, R22, UR4, R14 ;  /* 0x00000004161c7c25 */ /* 0x000fc8000f8e000e */
[----:B------:R-:W-:Y:S01]  /*2a30*/  IMAD R23, R23, UR4, R0 ;  /* 0x0000000417177c24 */ /* 0x000fe2000f8e0200 */
[----:B-1----:R-:W-:-:S03]  /*2a40*/  ISETP.GE.U32.AND P0, PT, R28, UR8, PT ;  /* 0x000000081c007c0c */ /* 0x002fc6000bf06070 */
[----:B------:R-:W-:-:S05]  /*2a50*/  IMAD.IADD R28, R23, 0x1, R29 ;  /* 0x00000001171c7824 */ /* 0x000fca00078e021d */
[----:B------:R-:W-:-:S13]  /*2a60*/  ISETP.GE.U32.AND.EX P0, PT, R28, UR9, PT, P0 ;  /* 0x000000091c007c0c */ /* 0x000fda000bf06100 */
[----:B------:R-:W-:Y:S05]  /*2a70*/  @P0 BRA `(.L_x_30) ;  /* 0x0000000000480947 */ /* 0x000fea0003800000 */
[----:B------:R-:W0:Y:S01]  /*2a80*/  MUFU.RCP R0, R27 ;  /* 0x0000001b00007308 */ /* 0x000e220000001000 */
[----:B------:R-:W-:Y:S07]  /*2a90*/  BSSY.RECONVERGENT B3, `(.L_x_31) ;  /* 0x000000c000037945 */ /* 0x000fee0003800200 */
[----:B------:R-:W1:Y:S01]  /*2aa0*/  FCHK P0, R24, R27 ;  /* 0x0000001b18007302 */ /* 0x000e620000000000 */
[----:B0-----:R-:W-:-:S04]  /*2ab0*/  FFMA R15, R0, -R27, 1 ;  /* 0x3f800000000f7423 */ /* 0x001fc8000000081b */
[----:B------:R-:W-:-:S04]  /*2ac0*/  FFMA R15, R0, R15, R0 ;  /* 0x0000000f000f7223 */ /* 0x000fc80000000000 */
[----:B------:R-:W-:-:S04]  /*2ad0*/  FFMA R23, R15, R24, RZ ;  /* 0x000000180f177223 */ /* 0x000fc800000000ff */
[----:B------:R-:W-:-:S04]  /*2ae0*/  FFMA R0, R23, -R27, R24 ;  /* 0x8000001b17007223 */ /* 0x000fc80000000018 */
[----:B------:R-:W-:Y:S01]  /*2af0*/  FFMA R0, R15, R0, R23 ;  /* 0x000000000f007223 */ /* 0x000fe20000000017 */
[----:B-1----:R-:W-:Y:S06]  /*2b00*/  @!P0 BRA `(.L_x_32) ;  /* 0x0000000000108947 */ /* 0x002fec0003800000 */
[----:B------:R-:W-:Y:S02]  /*2b10*/  MOV R29, R24 ;  /* 0x00000018001d7202 */ /* 0x000fe40000000f00 */
[----:B------:R-:W-:Y:S02]  /*2b20*/  MOV R30, R27 ;  /* 0x0000001b001e7202 */ /* 0x000fe40000000f00 */
[----:B------:R-:W-:-:S07]  /*2b30*/  MOV R2, 0x2b50 ;  /* 0x00002b5000027802 */ /* 0x000fce0000000f00 */
[----:B-----5:R-:W-:Y:S05]  /*2b40*/  CALL.REL.NOINC `($__internal_1_$__cuda_sm3x_div_rn_noftz_f32_slowpath) ;  /* 0x00000034006c7944 */ /* 0x020fea0003c00000 */
.L_x_32:
[----:B------:R-:W-:Y:S05]  /*2b50*/  BSYNC.RECONVERGENT B3 ;  /* 0x0000000000037941 */ /* 0x000fea0003800200 */
.L_x_31:
[----:B------:R-:W-:-:S05]  /*2b60*/  IMAD.IADD R2, R14, 0x1, R5 ;  /* 0x000000010e027824 */ /* 0x000fca00078e0205 */
[----:B------:R-:W-:-:S05]  /*2b70*/  LEA R15, R2, UR13, 0x2 ;  /* 0x0000000d020f7c11 */ /* 0x000fca000f8e10ff */
[----:B------:R0:W-:Y:S01]  /*2b80*/  STS [R15], R0 ;  /* 0x000000000f007388 */ /* 0x0001e20000000800 */
[----:B------:R-:W-:Y:S05]  /*2b90*/  BRA `(.L_x_33) ;  /* 0x0000000000107947 */ /* 0x000fea0003800000 */
.L_x_30:
[----:B------:R-:W-:Y:S02]  /*2ba0*/  IADD3 R0, PT, PT, R14, R5, RZ ;  /* 0x000000050e007210 */ /* 0x000fe40007ffe0ff */
[----:B------:R-:W-:Y:S02]  /*2bb0*/  MOV R15, 0xff800000 ;  /* 0xff800000000f7802 */ /* 0x000fe40000000f00 */
[----:B------:R-:W-:-:S05]  /*2bc0*/  LEA R0, R0, UR13, 0x2 ;  /* 0x0000000d00007c11 */ /* 0x000fca000f8e10ff */
[----:B------:R1:W-:Y:S02]  /*2bd0*/  STS [R0], R15 ;  /* 0x0000000f00007388 */ /* 0x0003e40000000800 */
.L_x_33:
[----:B01----:R-:W0:Y:S01]  /*2be0*/  MUFU.RCP R0, R27 ;  /* 0x0000001b00007308 */ /* 0x003e220000001000 */
        /* <DEDUP_REMOVED lines=8> */
[----:B------:R-:W-:Y:S01]  /*2c70*/  IMAD.MOV.U32 R29, RZ, RZ, R24 ;  /* 0x000000ffff1d7224 */ /* 0x000fe200078e0018 */
[----:B------:R-:W-:Y:S02]  /*2c80*/  MOV R30, R27 ;  /* 0x0000001b001e7202 */ /* 0x000fe40000000f00 */
[----:B------:R-:W-:-:S07]  /*2c90*/  MOV R2, 0x2cb0 ;  /* 0x00002cb000027802 */ /* 0x000fce0000000f00 */
[----:B-----5:R-:W-:Y:S05]  /*2ca0*/  CALL.REL.NOINC `($__internal_1_$__cuda_sm3x_div_rn_noftz_f32_slowpath) ;  /* 0x0000003400147944 */ /* 0x020fea0003c00000 */
.L_x_35:
[----:B------:R-:W-:Y:S05]  /*2cb0*/  BSYNC.RECONVERGENT B3 ;  /* 0x0000000000037941 */ /* 0x000fea0003800200 */
.L_x_34:
[----:B------:R-:W0:Y:S01]  /*2cc0*/  LDCU.64 UR8, c[0x0][0x3c8] ;  /* 0x00007900ff0877ac */ /* 0x000e220008000a00 */
[----:B------:R-:W-:Y:S02]  /*2cd0*/  IADD3 R14, P0, PT, R14, 0x1, RZ ;  /* 0x000000010e0e7810 */ /* 0x000fe40007f1e0ff */
[----:B------:R-:W-:Y:S02]  /*2ce0*/  FMNMX R13, R0, R13, !PT ;  /* 0x0000000d000d7209 */ /* 0x000fe40007800000 */
[----:B------:R-:W-:Y:S02]  /*2cf0*/  IADD3.X R11, PT, PT, RZ, R11, RZ, P0, !PT ;  /* 0x0000000bff0b7210 */ /* 0x000fe400007fe4ff */
[----:B0-----:R-:W-:-:S04]  /*2d00*/  ISETP.NE.U32.AND P0, PT, R14, UR8, PT ;  /* 0x000000080e007c0c */ /* 0x001fc8000bf05070 */
[----:B------:R-:W-:-:S13]  /*2d10*/  ISETP.NE.AND.EX P0, PT, R11, UR9, PT, P0 ;  /* 0x000000090b007c0c */ /* 0x000fda000bf05300 */
[----:B------:R-:W-:Y:S05]  /*2d20*/  @!P0 BRA `(.L_x_21) ;  /* 0x0000000800408947 */ /* 0x000fea0003800000 */
[----:B------:R-:W-:Y:S05]  /*2d30*/  BRA `(.L_x_36) ;  /* 0xfffffff4007c7947 */ /* 0x000fea000383ffff */
.L_x_24:
[----:B------:R-:W0:Y:S01]  /*2d40*/  LDCU.64 UR8, c[0x0][0x3c8] ;  /* 0x00007900ff0877ac */ /* 0x000e220008000a00 */
[----:B------:R-:W-:Y:S01]  /*2d50*/  HFMA2 R15, -RZ, RZ, 0, 0 ;  /* 0x00000000ff0f7431 */ /* 0x000fe200000001ff */
[----:B------:R-:W-:Y:S01]  /*2d60*/  MOV R13, 0xff800000 ;  /* 0xff800000000d7802 */ /* 0x000fe20000000f00 */
[----:B------:R-:W-:Y:S02]  /*2d70*/  IMAD.MOV.U32 R2, RZ, RZ, RZ ;  /* 0x000000ffff027224 */ /* 0x000fe400078e00ff */
[----:B0-----:R-:W-:Y:S01]  /*2d80*/  IMAD.U32 R33, RZ, RZ, UR8 ;  /* 0x00000008ff217e24 */ /* 0x001fe2000f8e00ff */
[----:B------:R-:W-:-:S04]  /*2d90*/  MOV R0, UR9 ;  /* 0x0000000900007c02 */ /* 0x000fc80008000f00 */
[----:B------:R-:W-:-:S04]  /*2da0*/  ISETP.GE.U32.AND P0, PT, R33, 0x4, PT ;  /* 0x000000042100780c */ /* 0x000fc80003f06070 */
[----:B------:R-:W-:-:S13]  /*2db0*/  ISETP.GE.U32.AND.EX P0, PT, R0, RZ, PT, P0 ;  /* 0x000000ff0000720c */ /* 0x000fda0003f06100 */
[----:B------:R-:W-:Y:S05]  /*2dc0*/  @!P0 BRA `(.L_x_37) ;  /* 0x0000000400088947 */ /* 0x000fea0003800000 */
[----:B------:R-:W0:Y:S01]  /*2dd0*/  MUFU.RCP R0, R27 ;  /* 0x0000001b00007308 */ /* 0x000e220000001000 */
[----:B------:R-:W-:Y:S07]  /*2de0*/  BSSY.RECONVERGENT B3, `(.L_x_38) ;  /* 0x000000d000037945 */ /* 0x000fee0003800200 */
[----:B------:R-:W1:Y:S01]  /*2df0*/  FCHK P0, RZ, R27 ;  /* 0x0000001bff007302 */ /* 0x000e620000000000 */
[----:B0-----:R-:W-:-:S04]  /*2e00*/  FFMA R11, R0, -R27, 1 ;  /* 0x3f800000000b7423 */ /* 0x001fc8000000081b */
[----:B------:R-:W-:-:S04]  /*2e10*/  FFMA R13, R0, R11, R0 ;  /* 0x0000000b000d7223 */ /* 0x000fc80000000000 */
[----:B------:R-:W-:-:S04]  /*2e20*/  FFMA R0, RZ, R13, RZ ;  /* 0x0000000dff007223 */ /* 0x000fc800000000ff */
[----:B------:R-:W-:-:S04]  /*2e30*/  FFMA R11, R0, -R27, RZ ;  /* 0x8000001b000b7223 */ /* 0x000fc800000000ff */
[----:B------:R-:W-:Y:S01]  /*2e40*/  FFMA R2, R13, R11, R0 ;  /* 0x0000000b0d027223 */ /* 0x000fe20000000000 */
[----:B-1----:R-:W-:Y:S06]  /*2e50*/  @!P0 BRA `(.L_x_39) ;  /* 0x0000000000148947 */ /* 0x002fec0003800000 */
[----:B------:R-:W-:Y:S01]  /*2e60*/  MOV R29, RZ ;  /* 0x000000ff001d7202 */ /* 0x000fe20000000f00 */
[----:B------:R-:W-:Y:S01]  /*2e70*/  IMAD.MOV.U32 R30, RZ, RZ, R27 ;  /* 0x000000ffff1e7224 */ /* 0x000fe200078e001b */
[----:B------:R-:W-:-:S07]  /*2e80*/  MOV R2, 0x2ea0 ;  /* 0x00002ea000027802 */ /* 0x000fce0000000f00 */
[----:B-----5:R-:W-:Y:S05]  /*2e90*/  CALL.REL.NOINC `($__internal_1_$__cuda_sm3x_div_rn_noftz_f32_slowpath) ;  /* 0x0000003000987944 */ /* 0x020fea0003c00000 */
[----:B------:R-:W-:-:S07]  /*2ea0*/  MOV R2, R0 ;  /* 0x0000000000027202 */ /* 0x000fce0000000f00 */
.L_x_39:
[----:B------:R-:W-:Y:S05]  /*2eb0*/  BSYNC.RECONVERGENT B3 ;  /* 0x0000000000037941 */ /* 0x000fea0003800200 */
.L_x_38:
[----:B------:R-:W-:Y:S01]  /*2ec0*/  MOV R13, 0xff800000 ;  /* 0xff800000000d7802 */ /* 0x000fe20000000f00 */
[----:B------:R-:W0:Y:S01]  /*2ed0*/  LDCU.64 UR14, c[0x0][0x3b0] ;  /* 0x00007600ff0e77ac */ /* 0x000e220008000a00 */
[----:B------:R-:W1:Y:S01]  /*2ee0*/  LDCU.64 UR20, c[0x0][0x3c8] ;  /* 0x00007900ff1477ac */ /* 0x000e620008000a00 */
[----:B------:R-:W-:Y:S01]  /*2ef0*/  UMOV UR8, URZ ;  /* 0x000000ff00087c82 */ /* 0x000fe20008000000 */
[----:B------:R-:W-:-:S05]  /*2f00*/  UMOV UR9, URZ ;  /* 0x000000ff00097c82 */ /* 0x000fca0008000000 */
.L_x_40:
[----:B-1----:R-:W-:Y:S01]  /*2f10*/  IMAD.U32 R33, RZ, RZ, UR20 ;  /* 0x00000014ff217e24 */ /* 0x002fe2000f8e00ff */
[----:B------:R-:W-:Y:S01]  /*2f20*/  MOV R14, UR8 ;  /* 0x00000008000e7c02 */ /* 0x000fe20008000f00 */
[----:B------:R-:W-:Y:S01]  /*2f30*/  IMAD.U32 R0, RZ, RZ, UR21 ;  /* 0x00000015ff007e24 */ /* 0x000fe2000f8e00ff */
[----:B------:R-:W-:Y:S01]  /*2f40*/  MOV R15, UR9 ;  /* 0x00000009000f7c02 */ /* 0x000fe20008000f00 */
[C---:B------:R-:W-:Y:S01]  /*2f50*/  IMAD R11, R33.reuse, UR5, RZ ;  /* 0x00000005210b7c24 */ /* 0x040fe2000f8e02ff */
[----:B------:R-:W-:Y:S01]  /*2f60*/  FMNMX R13, R2, R13, !PT ;  /* 0x0000000d020d7209 */ /* 0x000fe20007800000 */
[----:B------:R-:W-:-:S04]  /*2f70*/  IMAD.WIDE.U32 R14, R33, UR4, R14 ;  /* 0x00000004210e7c25 */ /* 0x000fc8000f8e000e */
[----:B------:R-:W-:Y:S01]  /*2f80*/  IMAD R11, R0, UR4, R11 ;  /* 0x00000004000b7c24 */ /* 0x000fe2000f8e020b */
[C---:B------:R-:W-:Y:S02]  /*2f90*/  IADD3 R22, P5, PT, R14.reuse, 0x1, RZ ;  /* 0x000000010e167810 */ /* 0x040fe40007fbe0ff */
[C---:B0-----:R-:W-:Y:S02]  /*2fa0*/  ISETP.GE.U32.AND P4, PT, R14.reuse, UR14, PT ;  /* 0x0000000e0e007c0c */ /* 0x041fe4000bf86070 */
[----:B------:R-:W-:Y:S02]  /*2fb0*/  IADD3 R11, PT, PT, R11, R15, RZ ;  /* 0x0000000f0b0b7210 */ /* 0x000fe40007ffe0ff */
[C---:B------:R-:W-:Y:S02]  /*2fc0*/  IADD3 R15, P0, PT, R14.reuse, 0x2, RZ ;  /* 0x000000020e0f7810 */ /* 0x040fe40007f1e0ff */
[----:B------:R-:W-:Y:S02]  /*2fd0*/  IADD3 R14, P3, PT, R14, 0x3, RZ ;  /* 0x000000030e0e7810 */ /* 0x000fe40007f7e0ff */
[----:B------:R-:W-:-:S02]  /*2fe0*/  IADD3.X R23, PT, PT, RZ, R11, RZ, P5, !PT ;  /* 0x0000000bff177210 */ /* 0x000fc40002ffe4ff */
[----:B------:R-:W-:Y:S01]  /*2ff0*/  ISETP.GE.U32.AND P5, PT, R22, UR14, PT ;  /* 0x0000000e16007c0c */ /* 0x000fe2000bfa6070 */
[----:B------:R-:W-:Y:S01]  /*3000*/  IMAD.X R22, RZ, RZ, R11, P0 ;  /* 0x000000ffff167224 */ /* 0x000fe200000e060b */
[----:B------:R-:W-:Y:S02]  /*3010*/  ISETP.GE.U32.AND P0, PT, R15, UR14, PT ;  /* 0x0000000e0f007c0c */ /* 0x000fe4000bf06070 */
[----:B------:R-:W-:Y:S02]  /*3020*/  IADD3.X R15, PT, PT, RZ, R11, RZ, P3, !PT ;  /* 0x0000000bff0f7210 */ /* 0x000fe40001ffe4ff */
[----:B------:R-:W-:Y:S02]  /*3030*/  ISETP.GE.U32.AND P3, PT, R14, UR14, PT ;  /* 0x0000000e0e007c0c */ /* 0x000fe4000bf66070 */
[----:B------:R-:W-:Y:S02]  /*3040*/  ISETP.GE.U32.AND.EX P4, PT, R11, UR15, PT, P4 ;  /* 0x0000000f0b007c0c */ /* 0x000fe4000bf86140 */
[----:B------:R-:W-:-:S02]  /*3050*/  ISETP.GE.U32.AND.EX P5, PT, R23, UR15, PT, P5 ;  /* 0x0000000f17007c0c */ /* 0x000fc4000bfa6150 */
[----:B------:R-:W-:Y:S02]  /*3060*/  ISETP.GE.U32.AND.EX P0, PT, R22, UR15, PT, P0 ;  /* 0x0000000f16007c0c */ /* 0x000fe4000bf06100 */
[----:B------:R-:W-:Y:S02]  /*3070*/  ISETP.GE.U32.AND.EX P3, PT, R15, UR15, PT, P3 ;  /* 0x0000000f0f007c0c */ /* 0x000fe4000bf66130 */
[----:B------:R-:W-:Y:S01]  /*3080*/  IADD3 R11, PT, PT, R5, UR8, RZ ;  /* 0x00000008050b7c10 */ /* 0x000fe2000fffe0ff */
[----:B------:R-:W-:-:S03]  /*3090*/  UIADD3 UR8, UP1, UPT, UR8, 0x4, URZ ;  /* 0x0000000408087890 */ /* 0x000fc6000ff3e0ff */
[----:B------:R-:W-:Y:S01]  /*30a0*/  LEA R11, R11, UR13, 0x2 ;  /* 0x0000000d0b0b7c11 */ /* 0x000fe2000f8e10ff */
[----:B------:R-:W-:Y:S01]  /*30b0*/  @P4 IMAD.MOV.U32 R14, RZ, RZ, -0x800000 ;  /* 0xff800000ff0e4424 */ /* 0x000fe200078e00ff */
[----:B------:R-:W-:Y:S01]  /*30c0*/  UISETP.NE.U32.AND UP2, UPT, UR8, UR11, UPT ;  /* 0x0000000b0800728c */ /* 0x000fe2000bf45070 */
[----:B------:R-:W-:Y:S01]  /*30d0*/  @P5 MOV R22, 0xff800000 ;  /* 0xff80000000165802 */ /* 0x000fe20000000f00 */
[----:B------:R-:W-:Y:S01]  /*30e0*/  UIADD3.X UR9, UPT, UPT, URZ, UR9, URZ, UP1, !UPT ;  /* 0x00000009ff097290 */ /* 0x000fe20008ffe4ff */
[----:B------:R-:W-:Y:S01]  /*30f0*/  @P0 MOV R24, 0xff800000 ;  /* 0xff80000000180802 */ /* 0x000fe20000000f00 */
[----:B------:R2:W-:Y:S01]  /*3100*/  @P4 STS [R11], R14 ;  /* 0x0000000e0b004388 */ /* 0x0005e20000000800 */
[----:B------:R-:W-:-:S03]  /*3110*/  @P3 IMAD.MOV.U32 R26, RZ, RZ, -0x800000 ;  /* 0xff800000ff1a3424 */ /* 0x000fc600078e00ff */
[----:B------:R2:W-:Y:S04]  /*3120*/  @P5 STS [R11+0x4], R22 ;  /* 0x000004160b005388 */ /* 0x0005e80000000800 */
[----:B------:R2:W-:Y:S04]  /*3130*/  @P0 STS [R11+0x8], R24 ;  /* 0x000008180b000388 */ /* 0x0005e80000000800 */
[----:B------:R2:W-:Y:S04]  /*3140*/  @P3 STS [R11+0xc], R26 ;  /* 0x00000c1a0b003388 */ /* 0x0005e80000000800 */
[----:B------:R2:W-:Y:S04]  /*3150*/  @!P4 STS [R11], R2 ;  /* 0x000000020b00c388 */ /* 0x0005e80000000800 */
[----:B------:R2:W-:Y:S04]  /*3160*/  @!P5 STS [R11+0x4], R2 ;  /* 0x000004020b00d388 */ /* 0x0005e80000000800 */
[----:B------:R2:W-:Y:S01]  /*3170*/  @!P0 STS [R11+0x8], R2 ;  /* 0x000008020b008388 */ /* 0x0005e20000000800 */
[----:B------:R-:W-:-:S03]  /*3180*/  PLOP3.LUT P0, PT, PT, PT, UP2, 0x80, 0x8 ;  /* 0x000000000008781c */ /* 0x000fc60003f0f028 */
[----:B------:R2:W-:Y:S01]  /*3190*/  @!P3 STS [R11+0xc], R2 ;  /* 0x00000c020b00b388 */ /* 0x0005e20000000800 */
[----:B------:R-:W-:-:S13]  /*31a0*/  ISETP.NE.AND.EX P0, PT, R0, UR9, PT, P0 ;  /* 0x0000000900007c0c */ /* 0x000fda000bf05300 */
[----:B--2---:R-:W-:Y:S05]  /*31b0*/  @P0 BRA `(.L_x_40) ;  /* 0xfffffffc00540947 */ /* 0x004fea000383ffff */
[----:B------:R-:W0:Y:S01]  /*31c0*/  LDCU UR8, c[0x0][0x3cc] ;  /* 0x00007980ff0877ac */ /* 0x000e220008000800 */
[----:B------:R-:W-:Y:S02]  /*31d0*/  MOV R2, UR11 ;  /* 0x0000000b00027c02 */ /* 0x000fe40008000f00 */
[----:B0-----:R-:W-:-:S07]  /*31e0*/  MOV R15, UR8 ;  /* 0x00000008000f7c02 */ /* 0x001fce0008000f00 */
.L_x_37:
[----:B------:R-:W-:-:S04]  /*31f0*/  UISETP.NE.U32.AND UP1, UPT, UR29, URZ, UPT ;  /* 0x000000ff1d00728c */ /* 0x000fc8000bf25070 */
[----:B------:R-:W-:-:S09]  /*3200*/  UISETP.NE.AND.EX UP1, UPT, URZ, URZ, UPT, UP1 ;  /* 0x000000ffff00728c */ /* 0x000fd2000bf25310 */
[----:B------:R-:W-:Y:S05]  /*3210*/  BRA.U !UP1, `(.L_x_21) ;  /* 0x0000000509047547 */ /* 0x000fea000b800000 */
[----:B------:R-:W0:Y:S01]  /*3220*/  LDCU.64 UR8, c[0x0][0x3b0] ;  /* 0x00007600ff0877ac */ /* 0x000e220008000a00 */
[C---:B------:R-:W-:Y:S02]  /*3230*/  IMAD R11, R33.reuse, UR5, RZ ;  /* 0x00000005210b7c24 */ /* 0x040fe4000f8e02ff */
[----:B------:R-:W-:Y:S02]  /*3240*/  IMAD.MOV.U32 R14, RZ, RZ, R2 ;  /* 0x000000ffff0e7224 */ /* 0x000fe400078e0002 */
[----:B------:R-:W-:Y:S02]  /*3250*/  IMAD R11, R0, UR4, R11 ;  /* 0x00000004000b7c24 */ /* 0x000fe4000f8e020b */
[----:B------:R-:W-:-:S05]  /*3260*/  IMAD.WIDE.U32 R32, R33, UR4, R14 ;  /* 0x0000000421207c25 */ /* 0x000fca000f8e000e */
[----:B------:R-:W-:Y:S02]  /*3270*/  IADD3 R14, PT, PT, R11, R33, RZ ;  /* 0x000000210b0e7210 */ /* 0x000fe40007ffe0ff */
[----:B------:R-:W-:Y:S02]  /*3280*/  IADD3 R11, PT, PT, R2, R5, RZ ;  /* 0x00000005020b7210 */ /* 0x000fe40007ffe0ff */
[----:B0-----:R-:W-:Y:S02]  /*3290*/  ISETP.GE.U32.AND P0, PT, R32, UR8, PT ;  /* 0x0000000820007c0c */ /* 0x001fe4000bf06070 */
[----:B------:R-:W-:Y:S02]  /*32a0*/  LEA R11, R11, UR13, 0x2 ;  /* 0x0000000d0b0b7c11 */ /* 0x000fe4000f8e10ff */
[----:B------:R-:W-:-:S13]  /*32b0*/  ISETP.GE.U32.AND.EX P0, PT, R14, UR9, PT, P0 ;  /* 0x000000090e007c0c */ /* 0x000fda000bf06100 */
[----:B------:R-:W-:-:S05]  /*32c0*/  @P0 IMAD.MOV.U32 R0, RZ, RZ, -0x800000 ;  /* 0xff800000ff000424 */ /* 0x000fca00078e00ff */
[----:B------:R0:W-:Y:S01]  /*32d0*/  @P0 STS [R11], R0 ;  /* 0x000000000b000388 */ /* 0x0001e20000000800 */
[----:B------:R-:W-:Y:S05]  /*32e0*/  @P0 BRA `(.L_x_41) ;  /* 0x00000000003c0947 */ /* 0x000fea0003800000 */
[----:B0-----:R-:W0:Y:S01]  /*32f0*/  MUFU.RCP R0, R27 ;  /* 0x0000001b00007308 */ /* 0x001e220000001000 */
        /* <DEDUP_REMOVED lines=8> */
[----:B------:R-:W-:Y:S01]  /*3380*/  HFMA2 R29, -RZ, RZ, 0, 0 ;  /* 0x00000000ff1d7431 */ /* 0x000fe200000001ff */
[----:B------:R-:W-:Y:S02]  /*3390*/  MOV R30, R27 ;  /* 0x0000001b001e7202 */ /* 0x000fe40000000f00 */
[----:B------:R-:W-:-:S07]  /*33a0*/  MOV R2, 0x33c0 ;  /* 0x000033c000027802 */ /* 0x000fce0000000f00 */
[----:B-----5:R-:W-:Y:S05]  /*33b0*/  CALL.REL.NOINC `($__internal_1_$__cuda_sm3x_div_rn_noftz_f32_slowpath) ;  /* 0x0000002c00507944 */ /* 0x020fea0003c00000 */
.L_x_43:
[----:B------:R-:W-:Y:S05]  /*33c0*/  BSYNC.RECONVERGENT B3 ;  /* 0x0000000000037941 */ /* 0x000fea0003800200 */
.L_x_42:
[----:B------:R1:W-:Y:S02]  /*33d0*/  STS [R11], R0 ;  /* 0x000000000b007388 */ /* 0x0003e40000000800 */
.L_x_41:
[----:B01----:R-:W0:Y:S01]  /*33e0*/  MUFU.RCP R0, R27 ;  /* 0x0000001b00007308 */ /* 0x003e220000001000 */
[----:B------:R-:W-:Y:S01]  /*33f0*/  UISETP.NE.U32.AND UP1, UPT, UR29, 0x1, UPT ;  /* 0x000000011d00788c */ /* 0x000fe2000bf25070 */
[----:B------:R-:W-:Y:S05]  /*3400*/  BSSY.RECONVERGENT B3, `(.L_x_44) ;  /* 0x000000e000037945 */ /* 0x000fea0003800200 */
[----:B------:R-:W-:Y:S01]  /*3410*/  PLOP3.LUT P3, PT, PT, PT, UP1, 0x80, 0x8 ;  /* 0x000000000008781c */ /* 0x000fe20003f6f018 */
[----:B------:R-:W1:Y:S03]  /*3420*/  FCHK P0, RZ, R27 ;  /* 0x0000001bff007302 */ /* 0x000e660000000000 */
[----:B------:R-:W-:Y:S01]  /*3430*/  ISETP.NE.AND.EX P3, PT, RZ, RZ, PT, P3 ;  /* 0x000000ffff00720c */ /* 0x000fe20003f65330 */
[----:B0-----:R-:W-:-:S04]  /*3440*/  FFMA R15, R0, -R27, 1 ;  /* 0x3f800000000f7423 */ /* 0x001fc8000000081b */
[----:B------:R-:W-:-:S04]  /*3450*/  FFMA R15, R0, R15, R0 ;  /* 0x0000000f000f7223 */ /* 0x000fc80000000000 */
[----:B------:R-:W-:-:S04]  /*3460*/  FFMA R0, RZ, R15, RZ ;  /* 0x0000000fff007223 */ /* 0x000fc800000000ff */
[----:B------:R-:W-:-:S04]  /*3470*/  FFMA R2, R0, -R27, RZ ;  /* 0x8000001b00027223 */ /* 0x000fc800000000ff */
[----:B------:R-:W-:Y:S01]  /*3480*/  FFMA R0, R15, R2, R0 ;  /* 0x000000020f007223 */ /* 0x000fe20000000000 */
[----:B-1----:R-:W-:Y:S06]  /*3490*/  @!P0 BRA `(.L_x_45) ;  /* 0x0000000000108947 */ /* 0x002fec0003800000 */
[----:B------:R-:W-:Y:S02]  /*34a0*/  HFMA2 R29, -RZ, RZ, 0, 0 ;  /* 0x00000000ff1d7431 */ /* 0x000fe400000001ff */
[----:B------:R-:W-:Y:S01]  /*34b0*/  IMAD.MOV.U32 R30, RZ, RZ, R27 ;  /* 0x000000ffff1e7224 */ /* 0x000fe200078e001b */
[----:B------:R-:W-:-:S07]  /*34c0*/  MOV R2, 0x34e0 ;  /* 0x000034e000027802 */ /* 0x000fce0000000f00 */
[----:B-----5:R-:W-:Y:S05]  /*34d0*/  CALL.REL.NOINC `($__internal_1_$__cuda_sm3x_div_rn_noftz_f32_slowpath) ;  /* 0x0000002c00087944 */ /* 0x020fea0003c00000 */
.L_x_45:
[----:B------:R-:W-:Y:S05]  /*34e0*/  BSYNC.RECONVERGENT B3 ;  /* 0x0000000000037941 */ /* 0x000fea0003800200 */
.L_x_44:
[----:B------:R-:W-:Y:S01]  /*34f0*/  FMNMX R13, R13, R0, !PT ;  /* 0x000000000d0d7209 */ /* 0x000fe20007800000 */
[----:B------:R-:W-:Y:S06]  /*3500*/  @!P3 BRA `(.L_x_21) ;  /* 0x000000000048b947 */ /* 0x000fec0003800000 */
[----:B------:R-:W0:Y:S01]  /*3510*/  LDCU.64 UR8, c[0x0][0x3b0] ;  /* 0x00007600ff0877ac */ /* 0x000e220008000a00 */
[----:B------:R-:W-:Y:S01]  /*3520*/  IADD3 R2, P3, PT, R32, 0x1, RZ ;  /* 0x0000000120027810 */ /* 0x000fe20007f7e0ff */
[----:B------:R-:W-:-:S04]  /*3530*/  UISETP.NE.U32.AND UP1, UPT, UR29, 0x2, UPT ;  /* 0x000000021d00788c */ /* 0x000fc8000bf25070 */
[----:B------:R-:W-:Y:S01]  /*3540*/  UISETP.NE.AND.EX UP1, UPT, URZ, URZ, UPT, UP1 ;  /* 0x000000ffff00728c */ /* 0x000fe2000bf25310 */
[----:B0-----:R-:W-:Y:S02]  /*3550*/  ISETP.GE.U32.AND P0, PT, R2, UR8, PT ;  /* 0x0000000802007c0c */ /* 0x001fe4000bf06070 */
[----:B------:R-:W-:-:S04]  /*3560*/  IADD3.X R2, PT, PT, RZ, R14, RZ, P3, !PT ;  /* 0x0000000eff027210 */ /* 0x000fc80001ffe4ff */
[----:B------:R-:W-:-:S13]  /*3570*/  ISETP.GE.U32.AND.EX P0, PT, R2, UR9, PT, P0 ;  /* 0x0000000902007c0c */ /* 0x000fda000bf06100 */
[----:B------:R-:W-:-:S05]  /*3580*/  @P0 IMAD.MOV.U32 R2, RZ, RZ, -0x800000 ;  /* 0xff800000ff020424 */ /* 0x000fca00078e00ff */
[----:B------:R0:W-:Y:S04]  /*3590*/  @P0 STS [R11+0x4], R2 ;  /* 0x000004020b000388 */ /* 0x0001e80000000800 */
[----:B------:R0:W-:Y:S01]  /*35a0*/  @!P0 STS [R11+0x4], R0 ;  /* 0x000004000b008388 */ /* 0x0001e20000000800 */
[----:B------:R-:W-:Y:S05]  /*35b0*/  BRA.U !UP1, `(.L_x_21) ;  /* 0x00000001091c7547 */ /* 0x000fea000b800000 */
[----:B------:R-:W-:-:S04]  /*35c0*/  IADD3 R32, P3, PT, R32, 0x2, RZ ;  /* 0x0000000220207810 */ /* 0x000fc80007f7e0ff */
[----:B------:R-:W-:Y:S02]  /*35d0*/  ISETP.GE.U32.AND P0, PT, R32, UR8, PT ;  /* 0x0000000820007c0c */ /* 0x000fe4000bf06070 */
[----:B------:R-:W-:-:S04]  /*35e0*/  IADD3.X R14, PT, PT, RZ, R14, RZ, P3, !PT ;  /* 0x0000000eff0e7210 */ /* 0x000fc80001ffe4ff */
[----:B------:R-:W-:-:S13]  /*35f0*/  ISETP.GE.U32.AND.EX P0, PT, R14, UR9, PT, P0 ;  /* 0x000000090e007c0c */ /* 0x000fda000bf06100 */
[----:B0-----:R-:W-:-:S05]  /*3600*/  @P0 MOV R2, 0xff800000 ;  /* 0xff80000000020802 */ /* 0x001fca0000000f00 */
[----:B------:R1:W-:Y:S04]  /*3610*/  @P0 STS [R11+0x8], R2 ;  /* 0x000008020b000388 */ /* 0x0003e80000000800 */
[----:B------:R1:W-:Y:S02]  /*3620*/  @!P0 STS [R11+0x8], R0 ;  /* 0x000008000b008388 */ /* 0x0003e40000000800 */
.L_x_21:
[----:B------:R-:W-:Y:S01]  /*3630*/  IMAD.MOV.U32 R15, RZ, RZ, RZ ;  /* 0x000000ffff0f7224 */ /* 0x000fe200078e00ff */
[----:B------:R-:W-:Y:S06]  /*3640*/  @!P2 BRA `(.L_x_46) ;  /* 0x0000000400e4a947 */ /* 0x000fec0003800000 */
[----:B------:R-:W2:Y:S01]  /*3650*/  LDCU.64 UR14, c[0x0][0x3c8] ;  /* 0x00007900ff0e77ac */ /* 0x000ea20008000a00 */
[----:B------:R-:W-:Y:S01]  /*3660*/  HFMA2 R15, -RZ, RZ, 0, 0 ;  /* 0x00000000ff0f7431 */ /* 0x000fe200000001ff */
[----:B------:R-:W-:Y:S01]  /*3670*/  UMOV UR8, URZ ;  /* 0x000000ff00087c82 */ /* 0x000fe20008000000 */
[----:B--2---:R-:W-:-:S04]  /*3680*/  UISETP.GE.U32.AND UP1, UPT, UR14, 0x4, UPT ;  /* 0x000000040e00788c */ /* 0x004fc8000bf26070 */
[----:B------:R-:W-:-:S09]  /*3690*/  UISETP.GE.U32.AND.EX UP1, UPT, UR15, URZ, UPT, UP1 ;  /* 0x000000ff0f00728c */ /* 0x000fd2000bf26110 */
[----:B------:R-:W-:Y:S05]  /*36a0*/  BRA.U !UP1, `(.L_x_47) ;  /* 0x0000000109f47547 */ /* 0x000fea000b800000 */
[----:B------:R-:W-:Y:S01]  /*36b0*/  MOV R15, RZ ;  /* 0x000000ff000f7202 */ /* 0x000fe20000000f00 */
[----:B------:R-:W-:Y:S01]  /*36c0*/  UMOV UR8, URZ ;  /* 0x000000ff00087c82 */ /* 0x000fe20008000000 */
[----:B------:R-:W-:-:S05]  /*36d0*/  UMOV UR9, URZ ;  /* 0x000000ff00097c82 */ /* 0x000fca0008000000 */
.L_x_48:
[----:B01-3--:R-:W-:Y:S02]  /*36e0*/  VIADD R0, R5, UR8 ;  /* 0x0000000805007c36 */ /* 0x00bfe40008000000 */
[----:B------:R-:W-:Y:S01]  /*36f0*/  HFMA2 R2, -RZ, RZ, 0.96630859375, -0.0022525787353515625 ;  /* 0x3bbb989dff027431 */ /* 0x000fe200000001ff */
[----:B------:R-:W-:Y:S01]  /*3700*/  MOV R11, 0x437c0000 ;  /* 0x437c0000000b7802 */ /* 0x000fe20000000f00 */
[----:B------:R-:W-:Y:S01]  /*3710*/  UIADD3 UR8, UP1, UPT, UR8, 0x4, URZ ;  /* 0x0000000408087890 */ /* 0x000fe2000ff3e0ff */
[----:B------:R-:W-:-:S03]  /*3720*/  LEA R0, R0, UR13, 0x2 ;  /* 0x0000000d00007c11 */ /* 0x000fc6000f8e10ff */
[----:B------:R-:W-:Y:S02]  /*3730*/  UIADD3.X UR9, UPT, UPT, URZ, UR9, URZ, UP1, !UPT ;  /* 0x00000009ff097290 */ /* 0x000fe40008ffe4ff */
[----:B------:R-:W-:Y:S01]  /*3740*/  UISETP.NE.U32.AND UP1, UPT, UR8, UR11, UPT ;  /* 0x0000000b0800728c */ /* 0x000fe2000bf25070 */
[----:B------:R-:W0:Y:S03]  /*3750*/  LDS R14, [R0] ;  /* 0x00000000000e7984 */ /* 0x000e260000000800 */
[----:B------:R-:W-:Y:S01]  /*3760*/  UISETP.NE.AND.EX UP1, UPT, UR9, UR15, UPT, UP1 ;  /* 0x0000000f0900728c */ /* 0x000fe2000bf25310 */
[----:B------:R-:W1:Y:S04]  /*3770*/  LDS R22, [R0+0x4] ;  /* 0x0000040000167984 */ /* 0x000e680000000800 */
[----:B------:R-:W2:Y:S04]  /*3780*/  LDS R26, [R0+0x8] ;  /* 0x00000800001a7984 */ /* 0x000ea80000000800 */
[----:B------:R-:W3:Y:S01]  /*3790*/  LDS R32, [R0+0xc] ;  /* 0x00000c0000207984 */ /* 0x000ee20000000800 */
[----:B0-----:R-:W-:-:S04]  /*37a0*/  FADD R27, R14, -R13 ;  /* 0x8000000d0e1b7221 */ /* 0x001fc80000000000 */
[----:B------:R-:W-:Y:S01]  /*37b0*/  FFMA.SAT R14, R27, R2, 0.5 ;  /* 0x3f0000001b0e7423 */ /* 0x000fe20000002002 */
[----:B-1----:R-:W-:-:S03]  /*37c0*/  FADD R25, R22, -R13 ;  /* 0x8000000d16197221 */ /* 0x002fc60000000000 */
[-C--:B------:R-:W-:Y:S01]  /*37d0*/  FFMA.RM R14, R14, R11.reuse, 12582913 ;  /* 0x4b4000010e0e7423 */ /* 0x080fe2000000400b */
[-C--:B------:R-:W-:Y:S01]  /*37e0*/  FFMA.SAT R22, R25, R2.reuse, 0.5 ;  /* 0x3f00000019167423 */ /* 0x080fe20000002002 */
[----:B--2---:R-:W-:Y:S02]  /*37f0*/  FADD R23, R26, -R13 ;  /* 0x8000000d1a177221 */ /* 0x004fe40000000000 */
[----:B------:R-:W-:Y:S01]  /*3800*/  FADD R24, R14, -12583039 ;  /* 0xcb40007f0e187421 */ /* 0x000fe20000000000 */
[----:B------:R-:W-:Y:S01]  /*3810*/  FFMA.RM R22, R22, R11, 12582913 ;  /* 0x4b40000116167423 */ /* 0x000fe2000000400b */
[----:B------:R-:W-:Y:S02]  /*3820*/  FFMA.SAT R30, R23, R2, 0.5 ;  /* 0x3f000000171e7423 */ /* 0x000fe40000002002 */
[----:B------:R-:W-:Y:S01]  /*3830*/  FFMA R24, R27, 1.4426950216293334961, -R24 ;  /* 0x3fb8aa3b1b187823 */ /* 0x000fe20000000818 */
[----:B------:R-:W-:-:S03]  /*3840*/  FADD R28, R22, -12583039 ;  /* 0xcb40007f161c7421 */ /* 0x000fc60000000000 */
[----:B------:R-:W-:Y:S01]  /*3850*/  FFMA R26, R27, 1.925963033500011079e-08, R24 ;  /* 0x32a570601b1a7823 */ /* 0x000fe20000000018 */
[----:B---3--:R-:W-:Y:S01]  /*3860*/  FADD R27, R32, -R13 ;  /* 0x8000000d201b7221 */ /* 0x008fe20000000000 */
[-C--:B------:R-:W-:Y:S01]  /*3870*/  FFMA.RM R24, R30, R11.reuse, 12582913 ;  /* 0x4b4000011e187423 */ /* 0x080fe2000000400b */
[----:B------:R-:W-:Y:S02]  /*3880*/  FFMA R28, R25, 1.4426950216293334961, -R28 ;  /* 0x3fb8aa3b191c7823 */ /* 0x000fe4000000081c */
[----:B------:R-:W-:Y:S01]  /*3890*/  FFMA.SAT R32, R27, R2, 0.5 ;  /* 0x3f0000001b207423 */ /* 0x000fe20000002002 */
[----:B------:R-:W-:Y:S01]  /*38a0*/  FADD R30, R24, -12583039 ;  /* 0xcb40007f181e7421 */ /* 0x000fe20000000000 */
[----:B------:R-:W-:Y:S01]  /*38b0*/  FFMA R2, R25, 1.925963033500011079e-08, R28 ;  /* 0x32a5706019027823 */ /* 0x000fe2000000001c */
[----:B------:R-:W0:Y:S01]  /*38c0*/  MUFU.EX2 R26, R26 ;  /* 0x0000001a001a7308 */ /* 0x000e220000000800 */
[----:B------:R-:W-:Y:S01]  /*38d0*/  FFMA.RM R11, R32, R11, 12582913 ;  /* 0x4b400001200b7423 */ /* 0x000fe2000000400b */
[----:B------:R-:W-:Y:S01]  /*38e0*/  FFMA R30, R23, 1.4426950216293334961, -R30 ;  /* 0x3fb8aa3b171e7823 */ /* 0x000fe2000000081e */
[----:B------:R-:W-:-:S02]  /*38f0*/  SHF.L.U32 R25, R22, 0x17, RZ ;  /* 0x0000001716197819 */ /* 0x000fc400000006ff */
[----:B------:R-:W-:Y:S01]  /*3900*/  FADD R28, R11, -12583039 ;  /* 0xcb40007f0b1c7421 */ /* 0x000fe20000000000 */
[----:B------:R-:W-:Y:S01]  /*3910*/  FFMA R30, R23, 1.925963033500011079e-08, R30 ;  /* 0x32a57060171e7823 */ /* 0x000fe2000000001e */
[----:B------:R-:W-:Y:S01]  /*3920*/  SHF.L.U32 R24, R24, 0x17, RZ ;  /* 0x0000001718187819 */ /* 0x000fe200000006ff */
[----:B------:R-:W1:Y:S01]  /*3930*/  MUFU.EX2 R2, R2 ;  /* 0x0000000200027308 */ /* 0x000e620000000800 */
[----:B------:R-:W-:Y:S01]  /*3940*/  FFMA R28, R27, 1.4426950216293334961, -R28 ;  /* 0x3fb8aa3b1b1c7823 */ /* 0x000fe2000000081c */
[----:B------:R-:W-:Y:S02]  /*3950*/  IMAD.SHL.U32 R23, R14, 0x800000, RZ ;  /* 0x008000000e177824 */ /* 0x000fe400078e00ff */
[----:B------:R-:W-:Y:S02]  /*3960*/  IMAD.SHL.U32 R11, R11, 0x800000, RZ ;  /* 0x008000000b0b7824 */ /* 0x000fe400078e00ff */
[----:B------:R-:W-:Y:S02]  /*3970*/  FFMA R28, R27, 1.925963033500011079e-08, R28 ;  /* 0x32a570601b1c7823 */ /* 0x000fe4000000001c */
[----:B------:R-:W2:Y:S01]  /*3980*/  MUFU.EX2 R29, R30 ;  /* 0x0000001e001d7308 */ /* 0x000ea20000000800 */
[----:B0-----:R-:W-:-:S04]  /*3990*/  FMUL R23, R23, R26 ;  /* 0x0000001a17177220 */ /* 0x001fc80000400000 */
[----:B------:R-:W-:Y:S01]  /*39a0*/  FADD R15, R23, R15 ;  /* 0x0000000f170f7221 */ /* 0x000fe20000000000 */
[----:B------:R3:W-:Y:S02]  /*39b0*/  STS [R0], R23 ;  /* 0x0000001700007388 */ /* 0x0007e40000000800 */
[----:B------:R-:W0:Y:S01]  /*39c0*/  MUFU.EX2 R28, R28 ;  /* 0x0000001c001c7308 */ /* 0x000e220000000800 */
[----:B-1----:R-:W-:-:S04]  /*39d0*/  FMUL R2, R25, R2 ;  /* 0x0000000219027220 */ /* 0x002fc80000400000 */
[----:B------:R-:W-:Y:S01]  /*39e0*/  FADD R15, R15, R2 ;  /* 0x000000020f0f7221 */ /* 0x000fe20000000000 */
[----:B------:R3:W-:Y:S01]  /*39f0*/  STS [R0+0x4], R2 ;  /* 0x0000040200007388 */ /* 0x0007e20000000800 */
[----:B--2---:R-:W-:-:S04]  /*3a00*/  FMUL R24, R24, R29 ;  /* 0x0000001d18187220 */ /* 0x004fc80000400000 */
[----:B------:R-:W-:Y:S01]  /*3a10*/  FADD R15, R15, R24 ;  /* 0x000000180f0f7221 */ /* 0x000fe20000000000 */
[----:B------:R3:W-:Y:S01]  /*3a20*/  STS [R0+0x8], R24 ;  /* 0x0000081800007388 */ /* 0x0007e20000000800 */
[----:B0-----:R-:W-:-:S04]  /*3a30*/  FMUL R11, R11, R28 ;  /* 0x0000001c0b0b7220 */ /* 0x001fc80000400000 */
[----:B------:R-:W-:Y:S01]  /*3a40*/  FADD R15, R15, R11 ;  /* 0x0000000b0f0f7221 */ /* 0x000fe20000000000 */
[----:B------:R3:W-:Y:S01]  /*3a50*/  STS [R0+0xc], R11 ;  /* 0x00000c0b00007388 */ /* 0x0007e20000000800 */
[----:B------:R-:W-:Y:S05]  /*3a60*/  BRA.U UP1, `(.L_x_48) ;  /* 0xfffffffd011c7547 */ /* 0x000fea000b83ffff */
[----:B------:R-:W-:-:S05]  /*3a70*/  UMOV UR8, UR11 ;  /* 0x0000000b00087c82 */ /* 0x000fca0008000000 */
.L_x_47:
[----:B------:R-:W-:-:S04]  /*3a80*/  UISETP.NE.U32.AND UP1, UPT, UR29, URZ, UPT ;  /* 0x000000ff1d00728c */ /* 0x000fc8000bf25070 */
[----:B------:R-:W-:-:S09]  /*3a90*/  UISETP.NE.AND.EX UP1, UPT, URZ, URZ, UPT, UP1 ;  /* 0x000000ffff00728c */ /* 0x000fd2000bf25310 */
[----:B------:R-:W-:Y:S05]  /*3aa0*/  BRA.U !UP1, `(.L_x_46) ;  /* 0x0000000109cc7547 */ /* 0x000fea000b800000 */
[----:B------:R-:W-:Y:S02]  /*3ab0*/  UISETP.NE.U32.AND UP1, UPT, UR29, 0x1, UPT ;  /* 0x000000011d00788c */ /* 0x000fe4000bf25070 */
[----:B------:R-:W-:Y:S02]  /*3ac0*/  UISETP.NE.U32.AND UP2, UPT, UR26, URZ, UPT ;  /* 0x000000ff1a00728c */ /* 0x000fe4000bf45070 */
[----:B------:R-:W-:Y:S02]  /*3ad0*/  UISETP.NE.AND.EX UP1, UPT, URZ, URZ, UPT, UP1 ;  /* 0x000000ffff00728c */ /* 0x000fe4000bf25310 */
[----:B------:R-:W-:-:S07]  /*3ae0*/  UISETP.NE.AND.EX UP2, UPT, URZ, URZ, UPT, UP2 ;  /* 0x000000ffff00728c */ /* 0x000fce000bf45320 */
[----:B------:R-:W-:Y:S05]  /*3af0*/  BRA.U !UP1, `(.L_x_49) ;  /* 0x0000000109747547 */ /* 0x000fea000b800000 */
[----:B01-3--:R-:W-:Y:S01]  /*3b00*/  IADD3 R0, PT, PT, R5, UR8, RZ ;  /* 0x0000000805007c10 */ /* 0x00bfe2000fffe0ff */
[----:B------:R-:W-:Y:S02]  /*3b10*/  HFMA2 R23, -RZ, RZ, 0.96630859375, -0.0022525787353515625 ;  /* 0x3bbb989dff177431 */ /* 0x000fe400000001ff */
[----:B------:R-:W-:Y:S01]  /*3b20*/  IMAD.MOV.U32 R24, RZ, RZ, 0x437c0000 ;  /* 0x437c0000ff187424 */ /* 0x000fe200078e00ff */
[----:B------:R-:W-:Y:S01]  /*3b30*/  UIADD3 UR8, UPT, UPT, UR8, 0x2, URZ ;  /* 0x0000000208087890 */ /* 0x000fe2000fffe0ff */
[----:B------:R-:W-:-:S05]  /*3b40*/  LEA R0, R0, UR13, 0x2 ;  /* 0x0000000d00007c11 */ /* 0x000fca000f8e10ff */
[----:B------:R-:W0:Y:S04]  /*3b50*/  LDS R14, [R0+0x4] ;  /* 0x00000400000e7984 */ /* 0x000e280000000800 */
[----:B------:R-:W1:Y:S01]  /*3b60*/  LDS R2, [R0] ;  /* 0x0000000000027984 */ /* 0x000e620000000800 */
[--C-:B0-----:R-:W-:Y:S01]  /*3b70*/  FADD R14, R14, -R13.reuse ;  /* 0x8000000d0e0e7221 */ /* 0x101fe20000000000 */
[----:B-1----:R-:W-:-:S03]  /*3b80*/  FADD R2, R2, -R13 ;  /* 0x8000000d02027221 */ /* 0x002fc60000000000 */
[-C--:B------:R-:W-:Y:S01]  /*3b90*/  FFMA.SAT R22, R14, R23.reuse, 0.5 ;  /* 0x3f0000000e167423 */ /* 0x080fe20000002017 */
[----:B------:R-:W-:-:S03]  /*3ba0*/  FFMA.SAT R11, R2, R23, 0.5 ;  /* 0x3f000000020b7423 */ /* 0x000fc60000002017 */
[-C--:B------:R-:W-:Y:S01]  /*3bb0*/  FFMA.RM R22, R22, R24.reuse, 12582913 ;  /* 0x4b40000116167423 */ /* 0x080fe20000004018 */
[----:B------:R-:W-:-:S03]  /*3bc0*/  FFMA.RM R11, R11, R24, 12582913 ;  /* 0x4b4000010b0b7423 */ /* 0x000fc60000004018 */
[C---:B------:R-:W-:Y:S01]  /*3bd0*/  FADD R25, R22.reuse, -12583039 ;  /* 0xcb40007f16197421 */ /* 0x040fe20000000000 */
[----:B------:R-:W-:Y:S01]  /*3be0*/  SHF.L.U32 R22, R22, 0x17, RZ ;  /* 0x0000001716167819 */ /* 0x000fe200000006ff */
[C---:B------:R-:W-:Y:S02]  /*3bf0*/  FADD R23, R11.reuse, -12583039 ;  /* 0xcb40007f0b177421 */ /* 0x040fe40000000000 */
[----:B------:R-:W-:Y:S01]  /*3c00*/  FFMA R25, R14, 1.4426950216293334961, -R25 ;  /* 0x3fb8aa3b0e197823 */ /* 0x000fe20000000819 */
[----:B------:R-:W-:Y:S01]  /*3c10*/  SHF.L.U32 R11, R11, 0x17, RZ ;  /* 0x000000170b0b7819 */ /* 0x000fe200000006ff */
[----:B------:R-:W-:Y:S02]  /*3c20*/  FFMA R23, R2, 1.4426950216293334961, -R23 ;  /* 0x3fb8aa3b02177823 */ /* 0x000fe40000000817 */
[----:B------:R-:W-:Y:S02]  /*3c30*/  FFMA R25, R14, 1.925963033500011079e-08, R25 ;  /* 0x32a570600e197823 */ /* 0x000fe40000000019 */
[----:B------:R-:W-:-:S04]  /*3c40*/  FFMA R23, R2, 1.925963033500011079e-08, R23 ;  /* 0x32a5706002177823 */ /* 0x000fc80000000017 */
[----:B------:R-:W0:Y:S08]  /*3c50*/  MUFU.EX2 R25, R25 ;  /* 0x0000001900197308 */ /* 0x000e300000000800 */
[----:B------:R-:W1:Y:S01]  /*3c60*/  MUFU.EX2 R2, R23 ;  /* 0x0000001700027308 */ /* 0x000e620000000800 */
[----:B0-----:R-:W-:-:S05]  /*3c70*/  FMUL R22, R22, R25 ;  /* 0x0000001916167220 */ /* 0x001fca0000400000 */
[----:B------:R2:W-:Y:S01]  /*3c80*/  STS [R0+0x4], R22 ;  /* 0x0000041600007388 */ /* 0x0005e20000000800 */
[----:B-1----:R-:W-:-:S04]  /*3c90*/  FMUL R2, R11, R2 ;  /* 0x000000020b027220 */ /* 0x002fc80000400000 */
[----:B------:R-:W-:Y:S01]  /*3ca0*/  FADD R15, R15, R2 ;  /* 0x000000020f0f7221 */ /* 0x000fe20000000000 */
[----:B------:R2:W-:Y:S03]  /*3cb0*/  STS [R0], R2 ;  /* 0x0000000200007388 */ /* 0x0005e60000000800 */
[----:B------:R-:W-:-:S07]  /*3cc0*/  FADD R15, R15, R22 ;  /* 0x000000160f0f7221 */ /* 0x000fce0000000000 */
.L_x_49:
[----:B------:R-:W-:Y:S05]  /*3cd0*/  BRA.U !UP2, `(.L_x_46) ;  /* 0x000000010a407547 */ /* 0x000fea000b800000 */
[----:B0123--:R-:W-:Y:S02]  /*3ce0*/  VIADD R0, R5, UR8 ;  /* 0x0000000805007c36 */ /* 0x00ffe40008000000 */
[----:B------:R-:W-:Y:S01]  /*3cf0*/  HFMA2 R14, -RZ, RZ, 3.7421875, 0 ;  /* 0x437c0000ff0e7431 */ /* 0x000fe200000001ff */
[----:B------:R-:W-:Y:S02]  /*3d00*/  MOV R11, 0x3bbb989d ;  /* 0x3bbb989d000b7802 */ /* 0x000fe40000000f00 */
[----:B------:R-:W-:-:S05]  /*3d10*/  LEA R0, R0, UR13, 0x2 ;  /* 0x0000000d00007c11 */ /* 0x000fca000f8e10ff */
[----:B------:R-:W0:Y:S02]  /*3d20*/  LDS R2, [R0] ;  /* 0x0000000000027984 */ /* 0x000e240000000800 */
[----:B0-----:R-:W-:-:S04]  /*3d30*/  FADD R2, R2, -R13 ;  /* 0x8000000d02027221 */ /* 0x001fc80000000000 */
[----:B------:R-:W-:-:S04]  /*3d40*/  FFMA.SAT R11, R2, R11, 0.5 ;  /* 0x3f000000020b7423 */ /* 0x000fc8000000200b */
[----:B------:R-:W-:-:S04]  /*3d50*/  FFMA.RM R11, R11, R14, 12582913 ;  /* 0x4b4000010b0b7423 */ /* 0x000fc8000000400e */
[C---:B------:R-:W-:Y:S01]  /*3d60*/  FADD R23, R11.reuse, -12583039 ;  /* 0xcb40007f0b177421 */ /* 0x040fe20000000000 */
[----:B------:R-:W-:-:S03]  /*3d70*/  IMAD.SHL.U32 R11, R11, 0x800000, RZ ;  /* 0x008000000b0b7824 */ /* 0x000fc600078e00ff */
[----:B------:R-:W-:-:S04]  /*3d80*/  FFMA R23, R2, 1.4426950216293334961, -R23 ;  /* 0x3fb8aa3b02177823 */ /* 0x000fc80000000817 */
[----:B------:R-:W-:-:S04]  /*3d90*/  FFMA R23, R2, 1.925963033500011079e-08, R23 ;  /* 0x32a5706002177823 */ /* 0x000fc80000000017 */
[----:B------:R-:W0:Y:S02]  /*3da0*/  MUFU.EX2 R2, R23 ;  /* 0x0000001700027308 */ /* 0x000e240000000800 */
[----:B0-----:R-:W-:-:S04]  /*3db0*/  FMUL R2, R11, R2 ;  /* 0x000000020b027220 */ /* 0x001fc80000400000 */
[----:B------:R-:W-:Y:S01]  /*3dc0*/  FADD R15, R15, R2 ;  /* 0x000000020f0f7221 */ /* 0x000fe20000000000 */
[----:B------:R4:W-:Y:S06]  /*3dd0*/  STS [R0], R2 ;  /* 0x0000000200007388 */ /* 0x0009ec0000000800 */
.L_x_46:
[C---:B01-3-5:R-:W-:Y:S02]  /*3de0*/  FMNMX R11, R12.reuse, R13, !PT ;  /* 0x0000000d0c0b7209 */ /* 0x06bfe40007800000 */
[----:B------:R-:W-:Y:S02]  /*3df0*/  MOV R23, 0x3bbb989d ;  /* 0x3bbb989d00177802 */ /* 0x000fe40000000f00 */
[----:B------:R-:W-:Y:S01]  /*3e00*/  MOV R25, 0x437c0000 ;  /* 0x437c000000197802 */ /* 0x000fe20000000f00 */
[----:B--2-4-:R-:W-:Y:S01]  /*3e10*/  FADD R2, -R11, R13 ;  /* 0x0000000d0b027221 */ /* 0x014fe20000000100 */
[----:B------:R-:W-:-:S03]  /*3e20*/  FADD R12, R12, -R11 ;  /* 0x8000000b0c0c7221 */ /* 0x000fc60000000000 */
[----:B------:R-:W-:-:S04]  /*3e30*/  FFMA.SAT R0, R2, R23, 0.5 ;  /* 0x3f00000002007423 */ /* 0x000fc80000002017 */
[----:B------:R-:W-:Y:S01]  /*3e40*/  FFMA.RM R14, R0, R25, 12582913 ;  /* 0x4b400001000e7423 */ /* 0x000fe20000004019 */
[----:B------:R-:W-:-:S03]  /*3e50*/  FFMA.SAT R0, R12, R23, 0.5 ;  /* 0x3f0000000c007423 */ /* 0x000fc60000002017 */
[----:B------:R-:W-:Y:S01]  /*3e60*/  FADD R13, R14, -12583039 ;  /* 0xcb40007f0e0d7421 */ /* 0x000fe20000000000 */
[----:B------:R-:W-:-:S03]  /*3e70*/  FFMA.RM R0, R0, R25, 12582913 ;  /* 0x4b40000100007423 */ /* 0x000fc60000004019 */
[----:B------:R-:W-:Y:S01]  /*3e80*/  FFMA R23, R2, 1.4426950216293334961, -R13 ;  /* 0x3fb8aa3b02177823 */ /* 0x000fe2000000080d */
[----:B------:R-:W-:-:S03]  /*3e90*/  FADD R13, R0, -12583039 ;  /* 0xcb40007f000d7421 */ /* 0x000fc60000000000 */
[----:B------:R-:W-:Y:S01]  /*3ea0*/  FFMA R23, R2, 1.925963033500011079e-08, R23 ;  /* 0x32a5706002177823 */ /* 0x000fe20000000017 */
[----:B------:R-:W-:-:S04]  /*3eb0*/  FFMA R13, R12, 1.4426950216293334961, -R13 ;  /* 0x3fb8aa3b0c0d7823 */ /* 0x000fc8000000080d */
[----:B------:R-:W-:Y:S01]  /*3ec0*/  FFMA R2, R12, 1.925963033500011079e-08, R13 ;  /* 0x32a570600c027823 */ /* 0x000fe2000000000d */
[----:B------:R-:W0:Y:S01]  /*3ed0*/  MUFU.EX2 R23, R23 ;  /* 0x0000001700177308 */ /* 0x000e220000000800 */
[----:B------:R-:W-:Y:S01]  /*3ee0*/  IMAD.SHL.U32 R12, R14, 0x800000, RZ ;  /* 0x008000000e0c7824 */ /* 0x000fe200078e00ff */
[----:B------:R-:W-:-:S06]  /*3ef0*/  SHF.L.U32 R13, R0, 0x17, RZ ;  /* 0x00000017000d7819 */ /* 0x000fcc00000006ff */
[----:B------:R-:W1:Y:S01]  /*3f00*/  MUFU.EX2 R2, R2 ;  /* 0x0000000200027308 */ /* 0x000e620000000800 */
[----:B0-----:R-:W-:-:S04]  /*3f10*/  FMUL R12, R12, R23 ;  /* 0x000000170c0c7220 */ /* 0x001fc80000400000 */
[----:B------:R-:W-:Y:S01]  /*3f20*/  FMUL R15, R12, R15 ;  /* 0x0000000f0c0f7220 */ /* 0x000fe20000400000 */
[----:B-1----:R-:W-:-:S04]  /*3f30*/  FMUL R13, R13, R2 ;  /* 0x000000020d0d7220 */ /* 0x002fc80000400000 */
[----:B------:R-:W-:Y:S01]  /*3f40*/  FFMA R14, R10, R13, R15 ;  /* 0x0000000d0a0e7223 */ /* 0x000fe2000000000f */
[----:B------:R-:W-:Y:S06]  /*3f50*/  BRA.U !UP0, `(.L_x_50) ;  /* 0x0000001d08d07547 */ /* 0x000fec000b800000 */
[----:B------:R-:W-:Y:S05]  /*3f60*/  @!P2 BRA `(.L_x_51) ;  /* 0x000000080074a947 */ /* 0x000fea0003800000 */
[----:B------:R-:W-:Y:S01]  /*3f70*/  MOV R24, RZ ;  /* 0x000000ff00187202 */ /* 0x000fe20000000f00 */
[----:B------:R-:W-:-:S07]  /*3f80*/  IMAD.MOV.U32 R27, RZ, RZ, RZ ;  /* 0x000000ffff1b7224 */ /* 0x000fce00078e00ff */
.L_x_59:
[----:B------:R-:W0:Y:S01]  /*3f90*/  LDC.64 R22, c[0x0][0x3c8] ;  /* 0x0000f200ff167b82 */ /* 0x000e220000000a00 */
[----:B------:R-:W-:Y:S01]  /*3fa0*/  HFMA2 R29, -RZ, RZ, 0, 0 ;  /* 0x00000000ff1d7431 */ /* 0x000fe200000001ff */
[----:B------:R-:W-:Y:S02]  /*3fb0*/  MOV R0, RZ ;  /* 0x000000ff00007202 */ /* 0x000fe40000000f00 */
[----:B0-----:R-:W-:-:S04]  /*3fc0*/  ISETP.GE.U32.AND P0, PT, R22, 0x8, PT ;  /* 0x000000081600780c */ /* 0x001fc80003f06070 */
[----:B------:R-:W-:-:S13]  /*3fd0*/  ISETP.GE.U32.AND.EX P0, PT, R23, RZ, PT, P0 ;  /* 0x000000ff1700720c */ /* 0x000fda0003f06100 */
[----:B------:R-:W-:Y:S05]  /*3fe0*/  @!P0 BRA `(.L_x_52) ;  /* 0x0000000000d08947 */ /* 0x000fea0003800000 */
[----:B------:R-:W-:Y:S01]  /*3ff0*/  IMAD.MOV.U32 R29, RZ, RZ, RZ ;  /* 0x000000ffff1d7224 */ /* 0x000fe200078e00ff */
[----:B------:R-:W-:Y:S02]  /*4000*/  MOV R2, RZ ;  /* 0x000000ff00027202 */ /* 0x000fe40000000f00 */
[----:B------:R-:W-:-:S07]  /*4010*/  MOV R0, RZ ;  /* 0x000000ff00007202 */ /* 0x000fce0000000f00 */
.L_x_53:
[----:B------:R-:W0:Y:S01]  /*4020*/  LDC R25, c[0x0][0x3b8] ;  /* 0x0000ee00ff197b82 */ /* 0x000e220000000800 */
[----:B------:R-:W-:-:S05]  /*4030*/  IMAD.IADD R15, R2, 0x1, R5 ;  /* 0x00000001020f7824 */ /* 0x000fca00078e0205 */
[----:B------:R-:W-:-:S05]  /*4040*/  LEA R15, R15, UR13, 0x2 ;  /* 0x0000000d0f0f7c11 */ /* 0x000fca000f8e10ff */
[----:B------:R-:W-:Y:S04]  /*4050*/  LDS R28, [R15] ;  /* 0x000000000f1c7984 */ /* 0x000fe80000000800 */
[----:B------:R-:W-:Y:S04]  /*4060*/  LDS R33, [R15+0x4] ;  /* 0x000004000f217984 */ /* 0x000fe80000000800 */
[----:B------:R-:W-:Y:S01]  /*4070*/  LDS R31, [R15+0x8] ;  /* 0x000008000f1f7984 */ /* 0x000fe20000000800 */
[C---:B0-----:R-:W-:Y:S01]  /*4080*/  IMAD R30, R2.reuse, R25, R24 ;  /* 0x00000019021e7224 */ /* 0x041fe200078e0218 */
[----:B------:R-:W-:-:S04]  /*4090*/  IADD3 R2, P0, PT, R2, 0x8, RZ ;  /* 0x0000000802027810 */ /* 0x000fc80007f1e0ff */
[CC--:B------:R-:W-:Y:S02]  /*40a0*/  IADD3 R32, PT, PT, R30.reuse, R25.reuse, RZ ;  /* 0x000000191e207210 */ /* 0x0c0fe40007ffe0ff */
[----:B------:R-:W-:Y:S02]  /*40b0*/  LEA R30, R30, UR18, 0x2 ;  /* 0x000000121e1e7c11 */ /* 0x000fe4000f8e10ff */
[C---:B------:R-:W-:Y:S02]  /*40c0*/  IADD3 R26, PT, PT, R32.reuse, R25, RZ ;  /* 0x00000019201a7210 */ /* 0x040fe40007ffe0ff */
[----:B------:R-:W-:Y:S02]  /*40d0*/  LEA R32, R32, UR18, 0x2 ;  /* 0x0000001220207c11 */ /* 0x000fe4000f8e10ff */
[----:B------:R-:W0:Y:S01]  /*40e0*/  LDS R30, [R30] ;  /* 0x000000001e1e7984 */ /* 0x000e220000000800 */
[C---:B------:R-:W-:Y:S01]  /*40f0*/  LEA R34, R26.reuse, UR18, 0x2 ;  /* 0x000000121a227c11 */ /* 0x040fe2000f8e10ff */
[----:B------:R-:W-:Y:S01]  /*4100*/  IMAD.IADD R36, R26, 0x1, R25 ;  /* 0x000000011a247824 */ /* 0x000fe200078e0219 */
[----:B------:R-:W-:Y:S01]  /*4110*/  IADD3.X R0, PT, PT, RZ, R0, RZ, P0, !PT ;  /* 0x00000000ff007210 */ /* 0x000fe200007fe4ff */
[----:B------:R-:W1:Y:S01]  /*4120*/  LDS R32, [R32] ;  /* 0x0000000020207984 */ /* 0x000e620000000800 */
[----:B------:R-:W-:-:S02]  /*4130*/  ISETP.NE.U32.AND P0, PT, R2, UR25, PT ;  /* 0x0000001902007c0c */ /* 0x000fc4000bf05070 */
[C---:B------:R-:W-:Y:S01]  /*4140*/  IADD3 R26, PT, PT, R36.reuse, R25, RZ ;  /* 0x00000019241a7210 */ /* 0x040fe20007ffe0ff */
[----:B------:R2:W3:Y:S01]  /*4150*/  LDS R22, [R34] ;  /* 0x0000000022167984 */ /* 0x0004e20000000800 */
[----:B------:R-:W-:Y:S02]  /*4160*/  LEA R35, R36, UR18, 0x2 ;  /* 0x0000001224237c11 */ /* 0x000fe4000f8e10ff */
[----:B------:R-:W-:Y:S01]  /*4170*/  ISETP.NE.AND.EX P0, PT, R0, R23, PT, P0 ;  /* 0x000000170000720c */ /* 0x000fe20003f05300 */
[----:B--2---:R-:W-:Y:S02]  /*4180*/  IMAD R34, R25, 0x2, R26 ;  /* 0x0000000219227824 */ /* 0x004fe400078e021a */
[----:B0-----:R-:W-:Y:S01]  /*4190*/  FFMA R28, R28, R30, R29 ;  /* 0x0000001e1c1c7223 */ /* 0x001fe2000000001d */
[-C--:B------:R-:W-:Y:S01]  /*41a0*/  IADD3 R30, PT, PT, R26, R25.reuse, RZ ;  /* 0x000000191a1e7210 */ /* 0x080fe20007ffe0ff */
[----:B------:R-:W-:Y:S01]  /*41b0*/  LDS R29, [R15+0xc] ;  /* 0x00000c000f1d7984 */ /* 0x000fe20000000800 */
[----:B------:R-:W-:Y:S01]  /*41c0*/  IADD3 R25, PT, PT, R34, R25, RZ ;  /* 0x0000001922197210 */ /* 0x000fe20007ffe0ff */
[----:B-1----:R-:W-:Y:S01]  /*41d0*/  FFMA R28, R33, R32, R28 ;  /* 0x00000020211c7223 */ /* 0x002fe2000000001c */
[----:B------:R-:W-:Y:S01]  /*41e0*/  LEA R32, R30, UR18, 0x2 ;  /* 0x000000121e207c11 */ /* 0x000fe2000f8e10ff */
[----:B------:R-:W-:Y:S01]  /*41f0*/  LDS R33, [R15+0x14] ;  /* 0x000014000f217984 */ /* 0x000fe20000000800 */
[----:B------:R-:W-:Y:S01]  /*4200*/  LEA R30, R34, UR18, 0x2 ;  /* 0x00000012221e7c11 */ /* 0x000fe2000f8e10ff */
[----:B---3--:R-:W-:Y:S01]  /*4210*/  FFMA R22, R31, R22, R28 ;  /* 0x000000161f167223 */ /* 0x008fe2000000001c */
[----:B------:R-:W-:Y:S01]  /*4220*/  LEA R31, R26, UR18, 0x2 ;  /* 0x000000121a1f7c11 */ /* 0x000fe2000f8e10ff */
[----:B------:R-:W0:Y:S01]  /*4230*/  LDS R28, [R35] ;  /* 0x00000000231c7984 */ /* 0x000e220000000800 */
[----:B------:R-:W-:-:S03]  /*4240*/  LEA R36, R25, UR18, 0x2 ;  /* 0x0000001219247c11 */ /* 0x000fc6000f8e10ff */
[----:B------:R-:W-:Y:S04]  /*4250*/  LDS R26, [R15+0x10] ;  /* 0x000010000f1a7984 */ /* 0x000fe80000000800 */
[----:B------:R-:W1:Y:S04]  /*4260*/  LDS R31, [R31] ;  /* 0x000000001f1f7984 */ /* 0x000e680000000800 */
[----:B------:R-:W2:Y:S04]  /*4270*/  LDS R32, [R32] ;  /* 0x0000000020207984 */ /* 0x000ea80000000800 */
[----:B------:R-:W-:Y:S04]  /*4280*/  LDS R30, [R30] ;  /* 0x000000001e1e7984 */ /* 0x000fe80000000800 */
[----:B------:R-:W3:Y:S04]  /*4290*/  LDS R25, [R15+0x18] ;  /* 0x000018000f197984 */ /* 0x000ee80000000800 */
[----:B------:R-:W-:Y:S04]  /*42a0*/  LDS R34, [R15+0x1c] ;  /* 0x00001c000f227984 */ /* 0x000fe80000000800 */
[----:B------:R-:W4:Y:S01]  /*42b0*/  LDS R35, [R36] ;  /* 0x0000000024237984 */ /* 0x000f220000000800 */
[----:B0-----:R-:W-:-:S04]  /*42c0*/  FFMA R29, R29, R28, R22 ;  /* 0x0000001c1d1d7223 */ /* 0x001fc80000000016 */
[----:B-1----:R-:W-:-:S04]  /*42d0*/  FFMA R26, R26, R31, R29 ;  /* 0x0000001f1a1a7223 */ /* 0x002fc8000000001d */
[----:B--2---:R-:W-:-:S04]  /*42e0*/  FFMA R26, R33, R32, R26 ;  /* 0x00000020211a7223 */ /* 0x004fc8000000001a */
[----:B---3--:R-:W-:-:S04]  /*42f0*/  FFMA R25, R25, R30, R26 ;  /* 0x0000001e19197223 */ /* 0x008fc8000000001a */
[----:B----4-:R-:W-:Y:S01]  /*4300*/  FFMA R29, R34, R35, R25 ;  /* 0x00000023221d7223 */ /* 0x010fe20000000019 */
[----:B------:R-:W-:Y:S06]  /*4310*/  @P0 BRA `(.L_x_53) ;  /* 0xfffffffc00400947 */ /* 0x000fec000383ffff */
[----:B------:R-:W-:-:S07]  /*4320*/  IMAD.U32 R0, RZ, RZ, UR25 ;  /* 0x00000019ff007e24 */ /* 0x000fce000f8e00ff */
.L_x_52:
[----:B------:R-:W-:-:S04]  /*4330*/  UISETP.NE.U32.AND UP1, UPT, UR28, URZ, UPT ;  /* 0x000000ff1c00728c */ /* 0x000fc8000bf25070 */
[----:B------:R-:W-:-:S09]  /*4340*/  UISETP.NE.AND.EX UP1, UPT, URZ, URZ, UPT, UP1 ;  /* 0x000000ffff00728c */ /* 0x000fd2000bf25310 */
[----:B------:R-:W-:Y:S05]  /*4350*/  BRA.U !UP1, `(.L_x_54) ;  /* 0x0000000109f07547 */ /* 0x000fea000b800000 */
[----:B------:R-:W-:Y:S02]  /*4360*/  UIADD3 UR8, UP1, UPT, UR28, -0x1, URZ ;  /* 0xffffffff1c087890 */ /* 0x000fe4000ff3e0ff */
[----:B------:R-:W-:Y:S02]  /*4370*/  UISETP.NE.U32.AND UP2, UPT, UR29, URZ, UPT ;  /* 0x000000ff1d00728c */ /* 0x000fe4000bf45070 */
[----:B------:R-:W-:Y:S02]  /*4380*/  UIADD3.X UR9, UPT, UPT, URZ, -0x1, URZ, UP1, !UPT ;  /* 0xffffffffff097890 */ /* 0x000fe40008ffe4ff */
[----:B------:R-:W-:Y:S02]  /*4390*/  UISETP.GE.U32.AND UP1, UPT, UR8, 0x3, UPT ;  /* 0x000000030800788c */ /* 0x000fe4000bf26070 */
[----:B------:R-:W-:Y:S02]  /*43a0*/  UISETP.NE.AND.EX UP2, UPT, URZ, URZ, UPT, UP2 ;  /* 0x000000ffff00728c */ /* 0x000fe4000bf45320 */
[----:B------:R-:W-:-:S09]  /*43b0*/  UISETP.GE.U32.AND.EX UP1, UPT, UR9, URZ, UPT, UP1 ;  /* 0x000000ff0900728c */ /* 0x000fd2000bf26110 */
[----:B------:R-:W-:Y:S05]  /*43c0*/  BRA.U !UP1, `(.L_x_55) ;  /* 0x0000000109607547 */ /* 0x000fea000b800000 */
[----:B------:R-:W0:Y:S01]  /*43d0*/  LDC R31, c[0x0][0x3b8] ;  /* 0x0000ee00ff1f7b82 */ /* 0x000e220000000800 */
[----:B------:R-:W-:-:S04]  /*43e0*/  IADD3 R15, PT, PT, R0, R5, RZ ;  /* 0x00000005000f7210 */ /* 0x000fc80007ffe0ff */
[----:B------:R-:W-:-:S05]  /*43f0*/  LEA R15, R15, UR13, 0x2 ;  /* 0x0000000d0f0f7c11 */ /* 0x000fca000f8e10ff */
[----:B------:R-:W-:Y:S04]  /*4400*/  LDS R2, [R15] ;  /* 0x000000000f027984 */ /* 0x000fe80000000800 */
[----:B------:R-:W-:Y:S01]  /*4410*/  LDS R33, [R15+0xc] ;  /* 0x00000c000f217984 */ /* 0x000fe20000000800 */
[C---:B0-----:R-:W-:Y:S01]  /*4420*/  IMAD R26, R0.reuse, R31, R24 ;  /* 0x0000001f001a7224 */ /* 0x041fe200078e0218 */
[----:B------:R-:W-:-:S04]  /*4430*/  IADD3 R0, PT, PT, R0, 0x4, RZ ;  /* 0x0000000400007810 */ /* 0x000fc80007ffe0ff */
[C---:B------:R-:W-:Y:S02]  /*4440*/  LEA R23, R26.reuse, UR18, 0x2 ;  /* 0x000000121a177c11 */ /* 0x040fe4000f8e10ff */
[----:B------:R-:W-:Y:S01]  /*4450*/  IADD3 R22, PT, PT, R26, R31, RZ ;  /* 0x0000001f1a167210 */ /* 0x000fe20007ffe0ff */
[----:B------:R-:W-:-:S03]  /*4460*/  IMAD R26, R31, 0x2, R26 ;  /* 0x000000021f1a7824 */ /* 0x000fc600078e021a */
[----:B------:R-:W-:Y:S01]  /*4470*/  LEA R25, R22, UR18, 0x2 ;  /* 0x0000001216197c11 */ /* 0x000fe2000f8e10ff */
[----:B------:R-:W0:Y:S01]  /*4480*/  LDS R23, [R23] ;  /* 0x0000000017177984 */ /* 0x000e220000000800 */
[C---:B------:R-:W-:Y:S02]  /*4490*/  IADD3 R28, PT, PT, R26.reuse, R31, RZ ;  /* 0x0000001f1a1c7210 */ /* 0x040fe40007ffe0ff */
[----:B------:R-:W-:Y:S01]  /*44a0*/  LEA R26, R26, UR18, 0x2 ;  /* 0x000000121a1a7c11 */ /* 0x000fe2000f8e10ff */
[----:B------:R-:W-:Y:S01]  /*44b0*/  LDS R22, [R15+0x4] ;  /* 0x000004000f167984 */ /* 0x000fe20000000800 */
[----:B------:R-:W-:-:S03]  /*44c0*/  LEA R28, R28, UR18, 0x2 ;  /* 0x000000121c1c7c11 */ /* 0x000fc6000f8e10ff */
[----:B------:R-:W1:Y:S04]  /*44d0*/  LDS R25, [R25] ;  /* 0x0000000019197984 */ /* 0x000e680000000800 */
[----:B------:R-:W-:Y:S04]  /*44e0*/  LDS R31, [R15+0x8] ;  /* 0x000008000f1f7984 */ /* 0x000fe80000000800 */
[----:B------:R-:W2:Y:S04]  /*44f0*/  LDS R26, [R26] ;  /* 0x000000001a1a7984 */ /* 0x000ea80000000800 */
[----:B------:R-:W3:Y:S01]  /*4500*/  LDS R28, [R28] ;  /* 0x000000001c1c7984 */ /* 0x000ee20000000800 */
[----:B0-----:R-:W-:-:S04]  /*4510*/  FFMA R29, R2, R23, R29 ;  /* 0x00000017021d7223 */ /* 0x001fc8000000001d */
[----:B-1----:R-:W-:-:S04]  /*4520*/  FFMA R22, R22, R25, R29 ;  /* 0x0000001916167223 */ /* 0x002fc8000000001d */
[----:B--2---:R-:W-:-:S04]  /*4530*/  FFMA R22, R31, R26, R22 ;  /* 0x0000001a1f167223 */ /* 0x004fc80000000016 */
[----:B---3--:R-:W-:-:S07]  /*4540*/  FFMA R29, R33, R28, R22 ;  /* 0x0000001c211d7223 */ /* 0x008fce0000000016 */
.L_x_55:
[----:B------:R-:W-:Y:S05]  /*4550*/  BRA.U !UP2, `(.L_x_54) ;  /* 0x000000010a707547 */ /* 0x000fea000b800000 */
[----:B------:R-:W-:Y:S02]  /*4560*/  UISETP.NE.U32.AND UP2, UPT, UR29, 0x1, UPT ;  /* 0x000000011d00788c */ /* 0x000fe4000bf45070 */
[----:B------:R-:W-:Y:S02]  /*4570*/  UISETP.NE.U32.AND UP1, UPT, UR26, URZ, UPT ;  /* 0x000000ff1a00728c */ /* 0x000fe4000bf25070 */
[----:B------:R-:W-:Y:S02]  /*4580*/  UISETP.NE.AND.EX UP2, UPT, URZ, URZ, UPT, UP2 ;  /* 0x000000ffff00728c */ /* 0x000fe4000bf45320 */
[----:B------:R-:W-:-:S07]  /*4590*/  UISETP.NE.AND.EX UP1, UPT, URZ, URZ, UPT, UP1 ;  /* 0x000000ffff00728c */ /* 0x000fce000bf25310 */
[----:B------:R-:W-:Y:S05]  /*45a0*/  BRA.U !UP2, `(.L_x_56) ;  /* 0x000000010a387547 */ /* 0x000fea000b800000 */
[----:B------:R-:W0:Y:S01]  /*45b0*/  LDCU UR8, c[0x0][0x3b8] ;  /* 0x00007700ff0877ac */ /* 0x000e220008000800 */
[----:B------:R-:W-:-:S05]  /*45c0*/  IMAD.IADD R15, R0, 0x1, R5 ;  /* 0x00000001000f7824 */ /* 0x000fca00078e0205 */
[----:B------:R-:W-:-:S05]  /*45d0*/  LEA R25, R15, UR13, 0x2 ;  /* 0x0000000d0f197c11 */ /* 0x000fca000f8e10ff */
[----:B------:R-:W-:Y:S04]  /*45e0*/  LDS R26, [R25] ;  /* 0x00000000191a7984 */ /* 0x000fe80000000800 */
[----:B------:R-:W-:Y:S01]  /*45f0*/  LDS R31, [R25+0x4] ;  /* 0x00000400191f7984 */ /* 0x000fe20000000800 */
[C---:B0-----:R-:W-:Y:S01]  /*4600*/  IMAD R2, R0.reuse, UR8, R24 ;  /* 0x0000000800027c24 */ /* 0x041fe2000f8e0218 */
[----:B------:R-:W-:-:S04]  /*4610*/  IADD3 R0, PT, PT, R0, 0x2, RZ ;  /* 0x0000000200007810 */ /* 0x000fc80007ffe0ff */
[C---:B------:R-:W-:Y:S02]  /*4620*/  LEA R15, R2.reuse, UR18, 0x2 ;  /* 0x00000012020f7c11 */ /* 0x040fe4000f8e10ff */
[----:B------:R-:W-:-:S04]  /*4630*/  IADD3 R2, PT, PT, R2, UR8, RZ ;  /* 0x0000000802027c10 */ /* 0x000fc8000fffe0ff */
[----:B------:R-:W-:Y:S02]  /*4640*/  LEA R22, R2, UR18, 0x2 ;  /* 0x0000001202167c11 */ /* 0x000fe4000f8e10ff */
[----:B------:R-:W0:Y:S04]  /*4650*/  LDS R2, [R15] ;  /* 0x000000000f027984 */ /* 0x000e280000000800 */
[----:B------:R-:W1:Y:S01]  /*4660*/  LDS R23, [R22] ;  /* 0x0000000016177984 */ /* 0x000e620000000800 */
[----:B0-----:R-:W-:-:S04]  /*4670*/  FFMA R2, R26, R2, R29 ;  /* 0x000000021a027223 */ /* 0x001fc8000000001d */
[----:B-1----:R-:W-:-:S07]  /*4680*/  FFMA R29, R31, R23, R2 ;  /* 0x000000171f1d7223 */ /* 0x002fce0000000002 */
.L_x_56:
[----:B------:R-:W-:Y:S05]  /*4690*/  BRA.U !UP1, `(.L_x_54) ;  /* 0x0000000109207547 */ /* 0x000fea000b800000 */
[----:B------:R-:W0:Y:S01]  /*46a0*/  LDCU UR8, c[0x0][0x3b8] ;  /* 0x00007700ff0877ac */ /* 0x000e220008000800 */
[----:B------:R-:W-:-:S05]  /*46b0*/  IMAD.IADD R2, R0, 0x1, R5 ;  /* 0x0000000100027824 */ /* 0x000fca00078e0205 */
[----:B------:R-:W-:-:S06]  /*46c0*/  LEA R2, R2, UR13, 0x2 ;  /* 0x0000000d02027c11 */ /* 0x000fcc000f8e10ff */
[----:B------:R-:W-:Y:S01]  /*46d0*/  LDS R2, [R2] ;  /* 0x0000000002027984 */ /* 0x000fe20000000800 */
[----:B0-----:R-:W-:-:S05]  /*46e0*/  IMAD R0, R0, UR8, R24 ;  /* 0x0000000800007c24 */ /* 0x001fca000f8e0218 */
[----:B------:R-:W-:-:S06]  /*46f0*/  LEA R0, R0, UR18, 0x2 ;  /* 0x0000001200007c11 */ /* 0x000fcc000f8e10ff */
[----:B------:R-:W0:Y:S02]  /*4700*/  LDS R0, [R0] ;  /* 0x0000000000007984 */ /* 0x000e240000000800 */
[----:B0-----:R-:W-:-:S07]  /*4710*/  FFMA R29, R2, R0, R29 ;  /* 0x00000000021d7223 */ /* 0x001fce000000001d */
.L_x_54:
[----:B------:R-:W0:Y:S01]  /*4720*/  LDCU.64 UR14, c[0x0][0x3b8] ;  /* 0x00007700ff0e77ac */ /* 0x000e220008000a00 */
[----:B------:R-:W-:Y:S01]  /*4730*/  MOV R25, R27 ;  /* 0x0000001b00197202 */ /* 0x000fe20000000f00 */
[----:B------:R-:W1:Y:S01]  /*4740*/  LDCU.64 UR8, c[0x0][0x398] ;  /* 0x00007300ff0877ac */ /* 0x000e620008000a00 */
[----:B0-----:R-:W-:Y:S02]  /*4750*/  IMAD R15, R9, UR14, RZ ;  /* 0x0000000e090f7c24 */ /* 0x001fe4000f8e02ff */
[----:B------:R-:W-:-:S04]  /*4760*/  IMAD.WIDE.U32 R22, R20, UR14, R24 ;  /* 0x0000000e14167c25 */ /* 0x000fc8000f8e0018 */
[----:B------:R-:W-:Y:S01]  /*4770*/  IMAD R15, R20, UR15, R15 ;  /* 0x0000000f140f7c24 */ /* 0x000fe2000f8e020f */
[----:B-1----:R-:W-:-:S04]  /*4780*/  LEA R32, P0, R22, UR8, 0x2 ;  /* 0x0000000816207c11 */ /* 0x002fc8000f8010ff */
[----:B------:R-:W-:-:S04]  /*4790*/  IADD3 R15, PT, PT, R23, R15, RZ ;  /* 0x0000000f170f7210 */ /* 0x000fc80007ffe0ff */
[----:B------:R-:W-:-:S05]  /*47a0*/  LEA.HI.X R33, R22, UR9, R15, 0x2, P0 ;  /* 0x0000000916217c11 */ /* 0x000fca00080f140f */
[----:B------:R-:W2:Y:S01]  /*47b0*/  LDG.E R15, desc[UR16][R32.64] ;  /* 0x00000010200f7981 */ /* 0x000ea2000c1e1900 */
[----:B------:R-:W0:Y:S01]  /*47c0*/  MUFU.RCP R23, R14 ;  /* 0x0000000e00177308 */ /* 0x000e220000001000 */
[----:B------:R-:W-:Y:S01]  /*47d0*/  BSSY.RECONVERGENT B3, `(.L_x_57) ;  /* 0x000000e000037945 */ /* 0x000fe20003800200 */
[----:B--2---:R-:W-:-:S04]  /*47e0*/  FMUL R0, R10, R15 ;  /* 0x0000000f0a007220 */ /* 0x004fc80000400000 */
[----:B------:R-:W-:Y:S01]  /*47f0*/  FMUL R15, R13, R0 ;  /* 0x000000000d0f7220 */ /* 0x000fe20000400000 */
[----:B0-----:R-:W-:-:S03]  /*4800*/  FFMA R0, -R14, R23, 1 ;  /* 0x3f8000000e007423 */ /* 0x001fc60000000117 */
[----:B------:R-:W-:Y:S01]  /*4810*/  FFMA R29, R12, R29, R15 ;  /* 0x0000001d0c1d7223 */ /* 0x000fe2000000000f */
[----:B------:R-:W-:-:S03]  /*4820*/  FFMA R0, R23, R0, R23 ;  /* 0x0000000017007223 */ /* 0x000fc60000000017 */
[----:B------:R-:W0:Y:S01]  /*4830*/  FCHK P0, R29, R14 ;  /* 0x0000000e1d007302 */ /* 0x000e220000000000 */
[----:B------:R-:W-:-:S04]  /*4840*/  FFMA R15, R29, R0, RZ ;  /* 0x000000001d0f7223 */ /* 0x000fc800000000ff */
[----:B------:R-:W-:-:S04]  /*4850*/  FFMA R2, -R14, R15, R29 ;  /* 0x0000000f0e027223 */ /* 0x000fc8000000011d */
[----:B------:R-:W-:Y:S01]  /*4860*/  FFMA R0, R0, R2, R15 ;  /* 0x0000000200007223 */ /* 0x000fe2000000000f */
[----:B0-----:R-:W-:Y:S06]  /*4870*/  @!P0 BRA `(.L_x_58) ;  /* 0x00000000000c8947 */ /* 0x001fec0003800000 */
[----:B------:R-:W-:Y:S01]  /*4880*/  IMAD.MOV.U32 R30, RZ, RZ, R14 ;  /* 0x000000ffff1e7224 */ /* 0x000fe200078e000e */
[----:B------:R-:W-:-:S07]  /*4890*/  MOV R2, 0x48b0 ;  /* 0x000048b000027802 */ /* 0x000fce0000000f00 */
[----:B------:R-:W-:Y:S05]  /*48a0*/  CALL.REL.NOINC `($__internal_1_$__cuda_sm3x_div_rn_noftz_f32_slowpath) ;  /* 0x0000001800147944 */ /* 0x000fea0003c00000 */
.L_x_58:
[----:B------:R-:W-:Y:S05]  /*48b0*/  BSYNC.RECONVERGENT B3 ;  /* 0x0000000000037941 */ /* 0x000fea0003800200 */
.L_x_57:
[----:B------:R-:W0:Y:S01]  /*48c0*/  LDCU.64 UR8, c[0x0][0x3b8] ;  /* 0x00007700ff0877ac */ /* 0x000e220008000a00 */
[----:B------:R-:W-:Y:S01]  /*48d0*/  IADD3 R24, P0, PT, R24, 0x1, RZ ;  /* 0x0000000118187810 */ /* 0x000fe20007f1e0ff */
[----:B------:R1:W-:Y:S03]  /*48e0*/  STG.E desc[UR16][R32.64], R0 ;  /* 0x0000000020007986 */ /* 0x0003e6000c101910 */
[----:B------:R-:W-:Y:S02]  /*48f0*/  IADD3.X R27, PT, PT, RZ, R27, RZ, P0, !PT ;  /* 0x0000001bff1b7210 */ /* 0x000fe400007fe4ff */
[----:B0-----:R-:W-:-:S04]  /*4900*/  ISETP.NE.U32.AND P0, PT, R24, UR8, PT ;  /* 0x0000000818007c0c */ /* 0x001fc8000bf05070 */
[----:B------:R-:W-:-:S13]  /*4910*/  ISETP.NE.AND.EX P0, PT, R27, UR9, PT, P0 ;  /* 0x000000091b007c0c */ /* 0x000fda000bf05300 */
[----:B-1----:R-:W-:Y:S05]  /*4920*/  @P0 BRA `(.L_x_59) ;  /* 0xfffffff400980947 */ /* 0x002fea000383ffff */
[----:B------:R-:W-:Y:S05]  /*4930*/  BRA `(.L_x_50) ;  /* 0x0000001400587947 */ /* 0x000fea0003800000 */
.L_x_51:
[----:B------:R-:W-:Y:S01]  /*4940*/  UISETP.GE.U32.AND UP1, UPT, UR32, 0x7, UPT ;  /* 0x000000072000788c */ /* 0x000fe2000bf26070 */
[----:B------:R-:W-:Y:S02]  /*4950*/  HFMA2 R24, -RZ, RZ, 0, 0 ;  /* 0x00000000ff187431 */ /* 0x000fe400000001ff */
[----:B------:R-:W-:Y:S01]  /*4960*/  IMAD.MOV.U32 R27, RZ, RZ, RZ ;  /* 0x000000ffff1b7224 */ /* 0x000fe200078e00ff */
[----:B------:R-:W-:-:S09]  /*4970*/  UISETP.GE.U32.AND.EX UP1, UPT, UR10, URZ, UPT, UP1 ;  /* 0x000000ff0a00728c */ /* 0x000fd2000bf26110 */
[----:B------:R-:W-:Y:S05]  /*4980*/  BRA.U !UP1, `(.L_x_60) ;  /* 0x0000000909847547 */ /* 0x000fea000b800000 */
[----:B------:R-:W-:Y:S01]  /*4990*/  FMUL R24, RZ, R12 ;  /* 0x0000000cff187220 */ /* 0x000fe20000400000 */
[----:B------:R-:W-:-:S07]  /*49a0*/  CS2R R26, SRZ ;  /* 0x00000000001a7805 */ /* 0x000fce000001ff00 */
.L_x_77:
[----:B0-----:R-:W0:Y:S01]  /*49b0*/  LDCU.64 UR8, c[0x0][0x3b8] ;  /* 0x00007700ff0877ac */ /* 0x001e220008000a00 */
        /* <DEDUP_REMOVED lines=9> */
[----:B------:R-:W-:Y:S01]  /*4a50*/  IADD3 R26, P0, PT, R26, 0x8, RZ ;  /* 0x000000081a1a7810 */ /* 0x000fe20007f1e0ff */
[----:B------:R-:W-:Y:S03]  /*4a60*/  BSSY.RECONVERGENT B3, `(.L_x_61) ;  /* 0x0000011000037945 */ /* 0x000fe60003800200 */
[----:B------:R-:W-:Y:S02]  /*4a70*/  IADD3.X R27, PT, PT, RZ, R27, RZ, P0, !PT ;  /* 0x0000001bff1b7210 */ /* 0x000fe400007fe4ff */
[----:B------:R-:W-:-:S04]  /*4a80*/  ISETP.NE.U32.AND P2, PT, R26, UR12, PT ;  /* 0x0000000c1a007c0c */ /* 0x000fc8000bf45070 */
[----:B------:R-:W-:Y:S01]  /*4a90*/  ISETP.NE.AND.EX P2, PT, R27, UR9, PT, P2 ;  /* 0x000000091b007c0c */ /* 0x000fe2000bf45320 */
[----:B0-----:R-:W-:-:S04]  /*4aa0*/  FFMA R0, -R14, R23, 1 ;  /* 0x3f8000000e007423 */ /* 0x001fc80000000117 */
[----:B------:R-:W-:Y:S01]  /*4ab0*/  FFMA R0, R23, R0, R23 ;  /* 0x0000000017007223 */ /* 0x000fe20000000017 */
[----:B--2---:R-:W-:-:S04]  /*4ac0*/  FMUL R15, R10, R15 ;  /* 0x0000000f0a0f7220 */ /* 0x004fc80000400000 */
[----:B------:R-:W-:-:S04]  /*4ad0*/  FFMA R29, R13, R15, R24 ;  /* 0x0000000f0d1d7223 */ /* 0x000fc80000000018 */
        /* <DEDUP_REMOVED lines=8> */
[----:B------:R-:W-:-:S07]  /*4b60*/  MOV R15, R0 ;  /* 0x00000000000f7202 */ /* 0x000fce0000000f00 */
.L_x_62:
[----:B------:R-:W-:Y:S05]  /*4b70*/  BSYNC.RECONVERGENT B3 ;  /* 0x0000000000037941 */ /* 0x000fea0003800200 */
.L_x_61:
[----:B------:R-:W2:Y:S01]  /*4b80*/  LDG.E R23, desc[UR16][R32.64+0x4] ;  /* 0x0000041020177981 */ /* 0x000ea2000c1e1900 */
[----:B------:R-:W0:Y:S01]  /*4b90*/  MUFU.RCP R25, R14 ;  /* 0x0000000e00197308 */ /* 0x000e220000001000 */
[----:B------:R-:W-:Y:S02]  /*4ba0*/  BSSY.RECONVERGENT B3, `(.L_x_63) ;  /* 0x000000f000037945 */ /* 0x000fe40003800200 */
[----:B------:R1:W-:Y:S01]  /*4bb0*/  STG.E desc[UR16][R32.64], R15 ;  /* 0x0000000f20007986 */ /* 0x0003e2000c101910 */
        /* <DEDUP_REMOVED lines=8> */
[----:B01----:R-:W-:Y:S06]  /*4c40*/  @!P0 BRA `(.L_x_64) ;  /* 0x0000000000108947 */ /* 0x003fec0003800000 */
[----:B------:R-:W-:Y:S02]  /*4c50*/  MOV R30, R14 ;  /* 0x0000000e001e7202 */ /* 0x000fe40000000f00 */
[----:B------:R-:W-:-:S07]  /*4c60*/  MOV R2, 0x4c80 ;  /* 0x00004c8000027802 */ /* 0x000fce0000000f00 */
[----:B------:R-:W-:Y:S05]  /*4c70*/  CALL.REL.NOINC `($__internal_1_$__cuda_sm3x_div_rn_noftz_f32_slowpath) ;  /* 0x0000001400207944 */ /* 0x000fea0003c00000 */
[----:B------:R-:W-:-:S07]  /*4c80*/  IMAD.MOV.U32 R23, RZ, RZ, R0 ;  /* 0x000000ffff177224 */ /* 0x000fce00078e0000 */
.L_x_64:
[----:B------:R-:W-:Y:S05]  /*4c90*/  BSYNC.RECONVERGENT B3 ;  /* 0x0000000000037941 */ /* 0x000fea0003800200 */
.L_x_63:
        /* <DEDUP_REMOVED lines=16> */
[----:B------:R-:W-:-:S07]  /*4da0*/  MOV R15, R0 ;  /* 0x00000000000f7202 */ /* 0x000fce0000000f00 */
.L_x_66:
[----:B------:R-:W-:Y:S05]  /*4db0*/  BSYNC.RECONVERGENT B3 ;  /* 0x0000000000037941 */ /* 0x000fea0003800200 */
.L_x_65:
        /* <DEDUP_REMOVED lines=13> */
[----:B------:R-:W-:Y:S01]  /*4e90*/  IMAD.MOV.U32 R30, RZ, RZ, R14 ;  /* 0x000000ffff1e7224 */ /* 0x000fe200078e000e */
[----:B------:R-:W-:-:S07]  /*4ea0*/  MOV R2, 0x4ec0 ;  /* 0x00004ec000027802 */ /* 0x000fce0000000f00 */
[----:B------:R-:W-:Y:S05]  /*4eb0*/  CALL.REL.NOINC `($__internal_1_$__cuda_sm3x_div_rn_noftz_f32_slowpath) ;  /* 0x0000001000907944 */ /* 0x000fea0003c00000 */
[----:B------:R-:W-:-:S07]  /*4ec0*/  MOV R23, R0 ;  /* 0x0000000000177202 */ /* 0x000fce0000000f00 */
.L_x_68:
[----:B------:R-:W-:Y:S05]  /*4ed0*/  BSYNC.RECONVERGENT B3 ;  /* 0x0000000000037941 */ /* 0x000fea0003800200 */
.L_x_67:
        /* <DEDUP_REMOVED lines=17> */
.L_x_70:
[----:B------:R-:W-:Y:S05]  /*4ff0*/  BSYNC.RECONVERGENT B3 ;  /* 0x0000000000037941 */ /* 0x000fea0003800200 */
.L_x_69:
        /* <DEDUP_REMOVED lines=17> */
.L_x_72:
[----:B------:R-:W-:Y:S05]  /*5110*/  BSYNC.RECONVERGENT B3 ;  /* 0x0000000000037941 */ /* 0x000fea0003800200 */
.L_x_71:
        /* <DEDUP_REMOVED lines=17> */
.L_x_74:
[----:B------:R-:W-:Y:S05]  /*5230*/  BSYNC.RECONVERGENT B3 ;  /* 0x0000000000037941 */ /* 0x000fea0003800200 */
.L_x_73:
        /* <DEDUP_REMOVED lines=16> */
.L_x_76:
[----:B------:R-:W-:Y:S05]  /*5340*/  BSYNC.RECONVERGENT B3 ;  /* 0x0000000000037941 */ /* 0x000fea0003800200 */
.L_x_75:
[----:B------:R0:W-:Y:S01]  /*5350*/  STG.E desc[UR16][R32.64+0x1c], R0 ;  /* 0x00001c0020007986 */ /* 0x0001e2000c101910 */
[----:B------:R-:W-:Y:S05]  /*5360*/  @P2 BRA `(.L_x_77) ;  /* 0xfffffff400902947 */ /* 0x000fea000383ffff */
[----:B------:R-:W1:Y:S01]  /*5370*/  LDCU UR8, c[0x0][0x3bc] ;  /* 0x00007780ff0877ac */ /* 0x000e620008000800 */
[----:B------:R-:W-:Y:S01]  /*5380*/  IMAD.U32 R24, RZ, RZ, UR12 ;  /* 0x0000000cff187e24 */ /* 0x000fe2000f8e00ff */
[----:B-1----:R-:W-:-:S07]  /*5390*/  MOV R27, UR8 ;  /* 0x00000008001b7c02 */ /* 0x002fce0008000f00 */
.L_x_60:
[----:B------:R-:W-:-:S04]  /*53a0*/  UISETP.NE.U32.AND UP1, UPT, UR31, URZ, UPT ;  /* 0x000000ff1f00728c */ /* 0x000fc8000bf25070 */
[----:B------:R-:W-:-:S09]  /*53b0*/  UISETP.NE.AND.EX UP1, UPT, URZ, URZ, UPT, UP1 ;  /* 0x000000ffff00728c */ /* 0x000fd2000bf25310 */
[----:B------:R-:W-:Y:S05]  /*53c0*/  BRA.U !UP1, `(.L_x_50) ;  /* 0x0000000909b47547 */ /* 0x000fea000b800000 */
[----:B------:R-:W-:-:S04]  /*53d0*/  UISETP.GE.U32.AND UP1, UPT, UR19, 0x3, UPT ;  /* 0x000000031300788c */ /* 0x000fc8000bf26070 */
[----:B------:R-:W-:-:S09]  /*53e0*/  UISETP.GE.U32.AND.EX UP1, UPT, UR33, URZ, UPT, UP1 ;  /* 0x000000ff2100728c */ /* 0x000fd2000bf26110 */
[----:B------:R-:W-:Y:S05]  /*53f0*/  BRA.U !UP1, `(.L_x_78) ;  /* 0x0000000509587547 */ /* 0x000fea000b800000 */
[----:B------:R-:W1:Y:S01]  /*5400*/  LDCU.64 UR8, c[0x0][0x3b8] ;  /* 0x00007700ff0877ac */ /* 0x000e620008000a00 */
[----:B------:R-:W-:Y:S01]  /*5410*/  MOV R25, R27 ;  /* 0x0000001b00197202 */ /* 0x000fe20000000f00 */
[----:B------:R-:W0:Y:S01]  /*5420*/  LDCU.64 UR14, c[0x0][0x398] ;  /* 0x00007300ff0e77ac */ /* 0x000e220008000a00 */
[----:B-1----:R-:W-:Y:S02]  /*5430*/  IMAD R15, R9, UR8, RZ ;  /* 0x00000008090f7c24 */ /* 0x002fe4000f8e02ff */
[----:B------:R-:W-:-:S04]  /*5440*/  IMAD.WIDE.U32 R22, R20, UR8, R24 ;  /* 0x0000000814167c25 */ /* 0x000fc8000f8e0018 */
[----:B------:R-:W-:Y:S01]  /*5450*/  IMAD R15, R20, UR9, R15 ;  /* 0x00000009140f7c24 */ /* 0x000fe2000f8e020f */
[----:B0-----:R-:W-:-:S03]  /*5460*/  LEA R32, P0, R22, UR14, 0x2 ;  /* 0x0000000e16207c11 */ /* 0x001fc6000f8010ff */
[----:B------:R-:W-:-:S05]  /*5470*/  IMAD.IADD R15, R15, 0x1, R23 ;  /* 0x000000010f0f7824 */ /* 0x000fca00078e0217 */
[----:B------:R-:W-:-:S05]  /*5480*/  LEA.HI.X R33, R22, UR15, R15, 0x2, P0 ;  /* 0x0000000f16217c11 */ /* 0x000fca00080f140f */
[----:B------:R-:W2:Y:S01]  /*5490*/  LDG.E R15, desc[UR16][R32.64] ;  /* 0x00000010200f7981 */ /* 0x000ea2000c1e1900 */
[----:B------:R-:W0:Y:S01]  /*54a0*/  MUFU.RCP R23, R14 ;  /* 0x0000000e00177308 */ /* 0x000e220000001000 */
[----:B------:R-:W-:Y:S01]  /*54b0*/  BSSY.RECONVERGENT B3, `(.L_x_79) ;  /* 0x000000f000037945 */ /* 0x000fe20003800200 */
[----:B--2---:R-:W-:-:S04]  /*54c0*/  FMUL R0, R10, R15 ;  /* 0x0000000f0a007220 */ /* 0x004fc80000400000 */
[----:B------:R-:W-:Y:S01]  /*54d0*/  FMUL R15, R13, R0 ;  /* 0x000000000d0f7220 */ /* 0x000fe20000400000 */
[----:B0-----:R-:W-:-:S03]  /*54e0*/  FFMA R0, -R14, R23, 1 ;  /* 0x3f8000000e007423 */ /* 0x001fc60000000117 */
[----:B------:R-:W-:Y:S01]  /*54f0*/  FFMA R29, RZ, R12, R15 ;  /* 0x0000000cff1d7223 */ /* 0x000fe2000000000f */
[----:B------:R-:W-:-:S03]  /*5500*/  FFMA R0, R23, R0, R23 ;  /* 0x0000000017007223 */ /* 0x000fc60000000017 */
[----:B------:R-:W0:Y:S01]  /*5510*/  FCHK P0, R29, R14 ;  /* 0x0000000e1d007302 */ /* 0x000e220000000000 */
[----:B------:R-:W-:-:S04]  /*5520*/  FFMA R15, R0, R29, RZ ;  /* 0x0000001d000f7223 */ /* 0x000fc800000000ff */
[----:B------:R-:W-:-:S04]  /*5530*/  FFMA R2, -R14, R15, R29 ;  /* 0x0000000f0e027223 */ /* 0x000fc8000000011d */
[----:B------:R-:W-:Y:S01]  /*5540*/  FFMA R23, R0, R2, R15 ;  /* 0x0000000200177223 */ /* 0x000fe2000000000f */
[----:B0-----:R-:W-:Y:S06]  /*5550*/  @!P0 BRA `(.L_x_80) ;  /* 0x0000000000108947 */ /* 0x001fec0003800000 */
[----:B------:R-:W-:Y:S02]  /*5560*/  MOV R30, R14 ;  /* 0x0000000e001e7202 */ /* 0x000fe40000000f00 */
[----:B------:R-:W-:-:S07]  /*5570*/  MOV R2, 0x5590 ;  /* 0x0000559000027802 */ /* 0x000fce0000000f00 */
[----:B------:R-:W-:Y:S05]  /*5580*/  CALL.REL.NOINC `($__internal_1_$__cuda_sm3x_div_rn_noftz_f32_slowpath) ;  /* 0x0000000800dc7944 */ /* 0x000fea0003c00000 */
[----:B------:R-:W-:-:S07]  /*5590*/  MOV R23, R0 ;  /* 0x0000000000177202 */ /* 0x000fce0000000f00 */
.L_x_80:
[----:B------:R-:W-:Y:S05]  /*55a0*/  BSYNC.RECONVERGENT B3 ;  /* 0x0000000000037941 */ /* 0x000fea0003800200 */
.L_x_79:
[----:B------:R-:W2:Y:S01]  /*55b0*/  LDG.E R15, desc[UR16][R32.64+0x4] ;  /* 0x00000410200f7981 */ /* 0x000ea2000c1e1900 */
[----:B------:R-:W0:Y:S01]  /*55c0*/  MUFU.RCP R25, R14 ;  /* 0x0000000e00197308 */ /* 0x000e220000001000 */
[----:B------:R-:W-:Y:S02]  /*55d0*/  BSSY.RECONVERGENT B3, `(.L_x_81) ;  /* 0x0000010000037945 */ /* 0x000fe40003800200 */
[----:B------:R1:W-:Y:S01]  /*55e0*/  STG.E desc[UR16][R32.64], R23 ;  /* 0x0000001720007986 */ /* 0x0003e2000c101910 */
        /* <DEDUP_REMOVED lines=14> */
.L_x_82:
[----:B------:R-:W-:Y:S05]  /*56d0*/  BSYNC.RECONVERGENT B3 ;  /* 0x0000000000037941 */ /* 0x000fea0003800200 */
.L_x_81:
        /* <DEDUP_REMOVED lines=18> */
.L_x_84:
[----:B------:R-:W-:Y:S05]  /*5800*/  BSYNC.RECONVERGENT B3 ;  /* 0x0000000000037941 */ /* 0x000fea0003800200 */
.L_x_83:
        /* <DEDUP_REMOVED lines=17> */
.L_x_86:
[----:B------:R-:W-:Y:S05]  /*5920*/  BSYNC.RECONVERGENT B3 ;  /* 0x0000000000037941 */ /* 0x000fea0003800200 */
.L_x_85:
[----:B------:R1:W-:Y:S01]  /*5930*/  STG.E desc[UR16][R32.64+0xc], R0 ;  /* 0x00000c0020007986 */ /* 0x0003e2000c101910 */
[----:B------:R-:W-:-:S04]  /*5940*/  IADD3 R24, P0, PT, R24, 0x4, RZ ;  /* 0x0000000418187810 */ /* 0x000fc80007f1e0ff */
[----:B------:R-:W-:-:S09]  /*5950*/  IADD3.X R27, PT, PT, RZ, R27, RZ, P0, !PT ;  /* 0x0000001bff1b7210 */ /* 0x000fd200007fe4ff */
.L_x_78:
[----:B------:R-:W-:-:S04]  /*5960*/  UISETP.NE.U32.AND UP1, UPT, UR30, URZ, UPT ;  /* 0x000000ff1e00728c */ /* 0x000fc8000bf25070 */
[----:B------:R-:W-:-:S09]  /*5970*/  UISETP.NE.AND.EX UP1, UPT, URZ, URZ, UPT, UP1 ;  /* 0x000000ffff00728c */ /* 0x000fd2000bf25310 */
[----:B------:R-:W-:Y:S05]  /*5980*/  BRA.U !UP1, `(.L_x_50) ;  /* 0x0000000509447547 */ /* 0x000fea000b800000 */
[----:B------:R-:W-:-:S04]  /*5990*/  UISETP.NE.U32.AND UP1, UPT, UR30, 0x1, UPT ;  /* 0x000000011e00788c */ /* 0x000fc8000bf25070 */
[----:B------:R-:W-:-:S09]  /*59a0*/  UISETP.NE.AND.EX UP1, UPT, URZ, URZ, UPT, UP1 ;  /* 0x000000ffff00728c */ /* 0x000fd2000bf25310 */
[----:B------:R-:W-:Y:S05]  /*59b0*/  BRA.U !UP1, `(.L_x_87) ;  /* 0x0000000109c07547 */ /* 0x000fea000b800000 */
[----:B------:R-:W2:Y:S01]  /*59c0*/  LDCU.64 UR8, c[0x0][0x3b8] ;  /* 0x00007700ff0877ac */ /* 0x000ea20008000a00 */
[----:B------:R-:W-:Y:S01]  /*59d0*/  IMAD.MOV.U32 R25, RZ, RZ, R27 ;  /* 0x000000ffff197224 */ /* 0x000fe200078e001b */
[----:B------:R-:W0:Y:S01]  /*59e0*/  LDCU.64 UR14, c[0x0][0x398] ;  /* 0x00007300ff0e77ac */ /* 0x000e220008000a00 */
[----:B--2---:R-:W-:Y:S02]  /*59f0*/  IMAD R15, R9, UR8, RZ ;  /* 0x00000008090f7c24 */ /* 0x004fe4000f8e02ff */
[----:B------:R-:W-:-:S04]  /*5a00*/  IMAD.WIDE.U32 R22, R20, UR8, R24 ;  /* 0x0000000814167c25 */ /* 0x000fc8000f8e0018 */
[----:B------:R-:W-:Y:S01]  /*5a10*/  IMAD R15, R20, UR9, R15 ;  /* 0x00000009140f7c24 */ /* 0x000fe2000f8e020f */
[----:B01----:R-:W-:-:S04]  /*5a20*/  LEA R32, P0, R22, UR14, 0x2 ;  /* 0x0000000e16207c11 */ /* 0x003fc8000f8010ff */
        /* <DEDUP_REMOVED lines=18> */
[----:B------:R-:W-:-:S07]  /*5b50*/  IMAD.MOV.U32 R23, RZ, RZ, R0 ;  /* 0x000000ffff177224 */ /* 0x000fce00078e0000 */
.L_x_89:
[----:B------:R-:W-:Y:S05]  /*5b60*/  BSYNC.RECONVERGENT B3 ;  /* 0x0000000000037941 */ /* 0x000fea0003800200 */
.L_x_88:
        /* <DEDUP_REMOVED lines=17> */
.L_x_91:
[----:B------:R-:W-:Y:S05]  /*5c80*/  BSYNC.RECONVERGENT B3 ;  /* 0x0000000000037941 */ /* 0x000fea0003800200 */
.L_x_90:
[----:B------:R2:W-:Y:S01]  /*5c90*/  STG.E desc[UR16][R32.64+0x4], R0 ;  /* 0x0000040020007986 */ /* 0x0005e2000c101910 */
[----:B------:R-:W-:-:S04]  /*5ca0*/  IADD3 R24, P0, PT, R24, 0x2, RZ ;  /* 0x0000000218187810 */ /* 0x000fc80007f1e0ff */
[----:B------:R-:W-:-:S09]  /*5cb0*/  IADD3.X R27, PT, PT, RZ, R27, RZ, P0, !PT ;  /* 0x0000001bff1b7210 */ /* 0x000fd200007fe4ff */
.L_x_87:
[----:B------:R-:W-:-:S04]  /*5cc0*/  UISETP.NE.U32.AND UP1, UPT, UR27, URZ, UPT ;  /* 0x000000ff1b00728c */ /* 0x000fc8000bf25070 */
[----:B------:R-:W-:-:S09]  /*5cd0*/  UISETP.NE.AND.EX UP1, UPT, URZ, URZ, UPT, UP1 ;  /* 0x000000ffff00728c */ /* 0x000fd2000bf25310 */
[----:B------:R-:W-:Y:S05]  /*5ce0*/  BRA.U !UP1, `(.L_x_50) ;  /* 0x00000001096c7547 */ /* 0x000fea000b800000 */
[----:B------:R-:W3:Y:S01]  /*5cf0*/  LDCU.64 UR8, c[0x0][0x3b8] ;  /* 0x00007700ff0877ac */ /* 0x000ee20008000a00 */
[----:B------:R-:W-:Y:S01]  /*5d00*/  IMAD.MOV.U32 R25, RZ, RZ, R27 ;  /* 0x000000ffff197224 */ /* 0x000fe200078e001b */
[----:B------:R-:W4:Y:S01]  /*5d10*/  LDCU.64 UR14, c[0x0][0x398] ;  /* 0x00007300ff0e77ac */ /* 0x000f220008000a00 */
[----:B---3--:R-:W-:Y:S02]  /*5d20*/  IMAD R9, R9, UR8, RZ ;  /* 0x0000000809097c24 */ /* 0x008fe4000f8e02ff */
[----:B------:R-:W-:-:S04]  /*5d30*/  IMAD.WIDE.U32 R22, R20, UR8, R24 ;  /* 0x0000000814167c25 */ /* 0x000fc8000f8e0018 */
[----:B------:R-:W-:Y:S01]  /*5d40*/  IMAD R9, R20, UR9, R9 ;  /* 0x0000000914097c24 */ /* 0x000fe2000f8e0209 */
[----:B----4-:R-:W-:-:S04]  /*5d50*/  LEA R20, P0, R22, UR14, 0x2 ;  /* 0x0000000e16147c11 */ /* 0x010fc8000f8010ff */
[----:B------:R-:W-:-:S04]  /*5d60*/  IADD3 R9, PT, PT, R9, R23, RZ ;  /* 0x0000001709097210 */ /* 0x000fc80007ffe0ff */
[----:B------:R-:W-:-:S05]  /*5d70*/  LEA.HI.X R21, R22, UR15, R9, 0x2, P0 ;  /* 0x0000000f16157c11 */ /* 0x000fca00080f1409 */
[----:B------:R-:W3:Y:S01]  /*5d80*/  LDG.E R9, desc[UR16][R20.64] ;  /* 0x0000001014097981 */ /* 0x000ee2000c1e1900 */
[----:B------:R-:W0:Y:S01]  /*5d90*/  MUFU.RCP R15, R14 ;  /* 0x0000000e000f7308 */ /* 0x000e220000001000 */
[----:B------:R-:W-:Y:S01]  /*5da0*/  BSSY.RECONVERGENT B3, `(.L_x_92) ;  /* 0x000000e000037945 */ /* 0x000fe20003800200 */
[----:B012---:R-:W-:-:S04]  /*5db0*/  FFMA R0, -R14, R15, 1 ;  /* 0x3f8000000e007423 */ /* 0x007fc8000000010f */
[----:B------:R-:W-:Y:S01]  /*5dc0*/  FFMA R0, R15, R0, R15 ;  /* 0x000000000f007223 */ /* 0x000fe2000000000f */
[----:B---3--:R-:W-:-:S04]  /*5dd0*/  FMUL R10, R10, R9 ;  /* 0x000000090a0a7220 */ /* 0x008fc80000400000 */
[----:B------:R-:W-:-:S04]  /*5de0*/  FMUL R13, R13, R10 ;  /* 0x0000000a0d0d7220 */ /* 0x000fc80000400000 */
[----:B------:R-:W-:-:S04]  /*5df0*/  FFMA R29, RZ, R12, R13 ;  /* 0x0000000cff1d7223 */ /* 0x000fc8000000000d */
        /* <DEDUP_REMOVED lines=8> */
.L_x_93:
[----:B------:R-:W-:Y:S05]  /*5e80*/  BSYNC.RECONVERGENT B3 ;  /* 0x0000000000037941 */ /* 0x000fea0003800200 */
.L_x_92:
[----:B------:R3:W-:Y:S02]  /*5e90*/  STG.E desc[UR16][R20.64], R0 ;  /* 0x0000000014007986 */ /* 0x0007e4000c101910 */
.L_x_50:
[----:B------:R4:W-:Y:S04]  /*5ea0*/  STG.E desc[UR16][R16.64], R14 ;  /* 0x0000000e10007986 */ /* 0x0009e8000c101910 */
[----:B------:R4:W-:Y:S02]  /*5eb0*/  STG.E desc[UR16][R18.64], R11 ;  /* 0x0000000b12007986 */ /* 0x0009e4000c101910 */
.L_x_20:
[----:B------:R-:W-:Y:S05]  /*5ec0*/  BSYNC.RECONVERGENT B0 ;  /* 0x0000000000007941 */ /* 0x000fea0003800200 */
.L_x_19:
[----:B------:R-:W5:Y:S01]  /*5ed0*/  LDCU.64 UR8, c[0x0][0x3d0] ;  /* 0x00007a00ff0877ac */ /* 0x000f620008000a00 */
[----:B------:R-:W-:-:S04]  /*5ee0*/  UIADD3 UR6, UP1, UPT, UR6, 0x1, URZ ;  /* 0x0000000106067890 */ /* 0x000fc8000ff3e0ff */
[----:B------:R-:W-:Y:S02]  /*5ef0*/  UIADD3.X UR7, UPT, UPT, URZ, UR7, URZ, UP1, !UPT ;  /* 0x00000007ff077290 */ /* 0x000fe40008ffe4ff */
[----:B-----5:R-:W-:-:S04]  /*5f00*/  UISETP.NE.U32.AND UP1, UPT, UR6, UR8, UPT ;  /* 0x000000080600728c */ /* 0x020fc8000bf25070 */
[----:B------:R-:W-:-:S09]  /*5f10*/  UISETP.NE.AND.EX UP1, UPT, UR7, UR9, UPT, UP1 ;  /* 0x000000090700728c */ /* 0x000fd2000bf25310 */
[----:B------:R-:W-:Y:S05]  /*5f20*/  BRA.U UP1, `(.L_x_94) ;  /* 0xffffffb501dc7547 */ /* 0x000fea000b83ffff */
.L_x_12:
[----:B------:R-:W5:Y:S01]  /*5f30*/  LDCU.64 UR6, c[0x0][0x3d8] ;  /* 0x00007b00ff0677ac */ /* 0x000f620008000a00 */
[----:B------:R-:W-:-:S04]  /*5f40*/  UIADD3 UR4, UP1, UPT, UR4, 0x1, URZ ;  /* 0x0000000104047890 */ /* 0x000fc8000ff3e0ff */
[----:B------:R-:W-:Y:S02]  /*5f50*/  UIADD3.X UR5, UPT, UPT, URZ, UR5, URZ, UP1, !UPT ;  /* 0x00000005ff057290 */ /* 0x000fe40008ffe4ff */
[----:B-----5:R-:W-:-:S04]  /*5f60*/  UISETP.NE.U32.AND UP1, UPT, UR4, UR6, UPT ;  /* 0x000000060400728c */ /* 0x020fc8000bf25070 */
[----:B------:R-:W-:-:S09]  /*5f70*/  UISETP.NE.AND.EX UP1, UPT, UR5, UR7, UPT, UP1 ;  /* 0x000000070500728c */ /* 0x000fd2000bf25310 */
[----:B------:R-:W-:Y:S05]  /*5f80*/  BRA.U UP1, `(.L_x_95) ;  /* 0xffffffa101e87547 */ /* 0x000fea000b83ffff */
[----:B------:R-:W-:Y:S05]  /*5f90*/  EXIT ;  /* 0x000000000000794d */ /* 0x000fea0003800000 */
        .weak           $__internal_0_$__cuda_sm20_sqrt_rn_f32_slowpath
        .type           $__internal_0_$__cuda_sm20_sqrt_rn_f32_slowpath,@function
        .size           $__internal_0_$__cuda_sm20_sqrt_rn_f32_slowpath,($__internal_1_$__cuda_sm3x_div_rn_noftz_f32_slowpath - $__internal_0_$__cuda_sm20_sqrt_rn_f32_slowpath)
$__internal_0_$__cuda_sm20_sqrt_rn_f32_slowpath:
[----:B------:R-:W-:-:S13]  /*5fa0*/  LOP3.LUT P0, RZ, R0, 0x7fffffff, RZ, 0xc0, !PT ;  /* 0x7fffffff00ff7812 */ /* 0x000fda000780c0ff */
[----:B------:R-:W-:Y:S01]  /*5fb0*/  @!P0 IMAD.MOV.U32 R2, RZ, RZ, R0 ;  /* 0x000000ffff028224 */ /* 0x000fe200078e0000 */
[----:B------:R-:W-:Y:S06]  /*5fc0*/  @!P0 BRA `(.L_x_96) ;  /* 0x0000000000448947 */ /* 0x000fec0003800000 */
[----:B------:R-:W-:-:S13]  /*5fd0*/  FSETP.GEU.FTZ.AND P0, PT, R0, RZ, PT ;  /* 0x000000ff0000720b */ /* 0x000fda0003f1e000 */
[----:B------:R-:W-:Y:S01]  /*5fe0*/  @!P0 MOV R2, 0x7fffffff ;  /* 0x7fffffff00028802 */ /* 0x000fe20000000f00 */
[----:B------:R-:W-:Y:S06]  /*5ff0*/  @!P0 BRA `(.L_x_96) ;  /* 0x0000000000388947 */ /* 0x000fec0003800000 */
[----:B------:R-:W-:-:S13]  /*6000*/  FSETP.GTU.FTZ.AND P0, PT, |R0|, +INF , PT ;  /* 0x7f8000000000780b */ /* 0x000fda0003f1c200 */
[----:B------:R-:W-:Y:S01]  /*6010*/  @P0 FADD.FTZ R2, R0, 1 ;  /* 0x3f80000000020421 */ /* 0x000fe20000010000 */
[----:B------:R-:W-:Y:S06]  /*6020*/  @P0 BRA `(.L_x_96) ;  /* 0x00000000002c0947 */ /* 0x000fec0003800000 */
[----:B------:R-:W-:-:S13]  /*6030*/  FSETP.NEU.FTZ.AND P0, PT, |R0|, +INF , PT ;  /* 0x7f8000000000780b */ /* 0x000fda0003f1d200 */
[----:B------:R-:W-:Y:S01]  /*6040*/  @!P0 MOV R2, R0 ;  /* 0x0000000000028202 */ /* 0x000fe20000000f00 */
[----:B------:R-:W-:Y:S06]  /*6050*/  @!P0 BRA `(.L_x_96) ;  /* 0x0000000000208947 */ /* 0x000fec0003800000 */
[----:B------:R-:W-:-:S04]  /*6060*/  FFMA R0, R0, 1.84467440737095516160e+19, RZ ;  /* 0x5f80000000007823 */ /* 0x000fc800000000ff */
[----:B------:R-:W0:Y:S02]  /*6070*/  MUFU.RSQ R11, R0 ;  /* 0x00000000000b7308 */ /* 0x000e240000001400 */
[----:B0-----:R-:W-:Y:S01]  /*6080*/  FMUL.FTZ R13, R0, R11 ;  /* 0x0000000b000d7220 */ /* 0x001fe20000410000 */
[----:B------:R-:W-:-:S03]  /*6090*/  FMUL.FTZ R11, R11, 0.5 ;  /* 0x3f0000000b0b7820 */ /* 0x000fc60000410000 */
[----:B------:R-:W-:-:S04]  /*60a0*/  FADD.FTZ R2, -R13, -RZ ;  /* 0x800000ff0d027221 */ /* 0x000fc80000010100 */
[----:B------:R-:W-:-:S04]  /*60b0*/  FFMA R2, R13, R2, R0 ;  /* 0x000000020d027223 */ /* 0x000fc80000000000 */
[----:B------:R-:W-:-:S04]  /*60c0*/  FFMA R2, R2, R11, R13 ;  /* 0x0000000b02027223 */ /* 0x000fc8000000000d */
[----:B------:R-:W-:-:S07]  /*60d0*/  FMUL.FTZ R2, R2, 2.3283064365386962891e-10 ;  /* 0x2f80000002027820 */ /* 0x000fce0000410000 */
.L_x_96:
[----:B------:R-:W-:-:S04]  /*60e0*/  IMAD.MOV.U32 R15, RZ, RZ, 0x0 ;  /* 0x00000000ff0f7424 */ /* 0x000fc800078e00ff */
[----:B------:R-:W-:Y:S05]  /*60f0*/  RET.REL.NODEC R14 `(_Z22flash_attention_kernelPfS_S_S_S_S_mmmmmm) ;  /* 0xffffff9c0ec07950 */ /* 0x000fea0003c3ffff */
        .weak           $__internal_1_$__cuda_sm3x_div_rn_noftz_f32_slowpath
        .type           $__internal_1_$__cuda_sm3x_div_rn_noftz_f32_slowpath,@function
        .size           $__internal_1_$__cuda_sm3x_div_rn_noftz_f32_slowpath,(.L_x_110 - $__internal_1_$__cuda_sm3x_div_rn_noftz_f32_slowpath)
$__internal_1_$__cuda_sm3x_div_rn_noftz_f32_slowpath:
[----:B------:R-:W-:Y:S01]  /*6100*/  SHF.R.U32.HI R23, RZ, 0x17, R30 ;  /* 0x00000017ff177819 */ /* 0x000fe2000001161e */
[----:B------:R-:W-:Y:S01]  /*6110*/  BSSY.RECONVERGENT B1, `(.L_x_97) ;  /* 0x0000062000017945 */ /* 0x000fe20003800200 */
[----:B------:R-:W-:Y:S02]  /*6120*/  SHF.R.U32.HI R28, RZ, 0x17, R29 ;  /* 0x00000017ff1c7819 */ /* 0x000fe4000001161d */
[----:B------:R-:W-:Y:S02]  /*6130*/  LOP3.LUT R23, R23, 0xff, RZ, 0xc0, !PT ;  /* 0x000000ff17177812 */ /* 0x000fe400078ec0ff */
[----:B------:R-:W-:Y:S02]  /*6140*/  LOP3.LUT R28, R28, 0xff, RZ, 0xc0, !PT ;  /* 0x000000ff1c1c7812 */ /* 0x000fe400078ec0ff */
[----:B------:R-:W-:Y:S02]  /*6150*/  IADD3 R0, PT, PT, R23, -0x1, RZ ;  /* 0xffffffff17007810 */ /* 0x000fe40007ffe0ff */
[----:B------:R-:W-:-:S02]  /*6160*/  IADD3 R15, PT, PT, R28, -0x1, RZ ;  /* 0xffffffff1c0f7810 */ /* 0x000fc40007ffe0ff */
[----:B------:R-:W-:-:S04]  /*6170*/  ISETP.GT.U32.AND P0, PT, R0, 0xfd, PT ;  /* 0x000000fd0000780c */ /* 0x000fc80003f04070 */
[----:B------:R-:W-:-:S13]  /*6180*/  ISETP.GT.U32.OR P0, PT, R15, 0xfd, P0 ;  /* 0x000000fd0f00780c */ /* 0x000fda0000704470 */
[----:B------:R-:W-:Y:S01]  /*6190*/  @!P0 IMAD.MOV.U32 R22, RZ, RZ, RZ ;  /* 0x000000ffff168224 */ /* 0x000fe200078e00ff */
[----:B------:R-:W-:Y:S06]  /*61a0*/  @!P0 BRA `(.L_x_98) ;  /* 0x00000000005c8947 */ /* 0x000fec0003800000 */
[----:B------:R-:W-:Y:S02]  /*61b0*/  FSETP.GTU.FTZ.AND P0, PT, |R29|, +INF , PT ;  /* 0x7f8000001d00780b */ /* 0x000fe40003f1c200 */
[----:B------:R-:W-:-:S04]  /*61c0*/  FSETP.GTU.FTZ.AND P4, PT, |R30|, +INF , PT ;  /* 0x7f8000001e00780b */ /* 0x000fc80003f9c200 */
[----:B------:R-:W-:-:S13]  /*61d0*/  PLOP3.LUT P0, PT, P0, P4, PT, 0xf8, 0x8f ;  /* 0x00000000008f781c */ /* 0x000fda0000709f70 */
[----:B------:R-:W-:Y:S05]  /*61e0*/  @P0 BRA `(.L_x_99) ;  /* 0x00000004004c0947 */ /* 0x000fea0003800000 */
[----:B------:R-:W-:-:S13]  /*61f0*/  LOP3.LUT P0, RZ, R30, 0x7fffffff, R29, 0xc8, !PT ;  /* 0x7fffffff1eff7812 */ /* 0x000fda000780c81d */
[----:B------:R-:W-:Y:S05]  /*6200*/  @!P0 BRA `(.L_x_100) ;  /* 0x00000004003c8947 */ /* 0x000fea0003800000 */
[C---:B------:R-:W-:Y:S02]  /*6210*/  FSETP.NEU.FTZ.AND P0, PT, |R29|.reuse, +INF , PT ;  /* 0x7f8000001d00780b */ /* 0x040fe40003f1d200 */
[----:B------:R-:W-:Y:S02]  /*6220*/  FSETP.NEU.FTZ.AND P5, PT, |R30|, +INF , PT ;  /* 0x7f8000001e00780b */ /* 0x000fe40003fbd200 */
[----:B------:R-:W-:-:S11]  /*6230*/  FSETP.NEU.FTZ.AND P4, PT, |R29|, +INF , PT ;  /* 0x7f8000001d00780b */ /* 0x000fd60003f9d200 */
[----:B------:R-:W-:Y:S05]  /*6240*/  @!P5 BRA !P0, `(.L_x_100) ;  /* 0x00000004002cd947 */ /* 0x000fea0004000000 */
[----:B------:R-:W-:-:S04]  /*6250*/  LOP3.LUT P0, RZ, R29, 0x7fffffff, RZ, 0xc0, !PT ;  /* 0x7fffffff1dff7812 */ /* 0x000fc8000780c0ff */
[----:B------:R-:W-:-:S13]  /*6260*/  PLOP3.LUT P0, PT, P5, P0, PT, 0x2f, 0xf2 ;  /* 0x0000000000f2781c */ /* 0x000fda0002f00577 */
[----:B------:R-:W-:Y:S05]  /*6270*/  @P0 BRA `(.L_x_101) ;  /* 0x0000000400180947 */ /* 0x000fea0003800000 */
[----:B------:R-:W-:-:S04]  /*6280*/  LOP3.LUT P0, RZ, R30, 0x7fffffff, RZ, 0xc0, !PT ;  /* 0x7fffffff1eff7812 */ /* 0x000fc8000780c0ff */
[----:B------:R-:W-:-:S13]  /*6290*/  PLOP3.LUT P4, PT, P4, P0, PT, 0x2f, 0xf2 ;  /* 0x0000000000f2781c */ /* 0x000fda0002780577 */
[----:B------:R-:W-:Y:S05]  /*62a0*/  @P4 BRA `(.L_x_102) ;  /* 0x0000000400004947 */ /* 0x000fea0003800000 */
[----:B------:R-:W-:Y:S02]  /*62b0*/  ISETP.GE.AND P0, PT, R15, RZ, PT ;  /* 0x000000ff0f00720c */ /* 0x000fe40003f06270 */
[----:B------:R-:W-:-:S11]  /*62c0*/  ISETP.GE.AND P4, PT, R0, RZ, PT ;  /* 0x000000ff0000720c */ /* 0x000fd60003f86270 */
[----:B------:R-:W-:Y:S01]  /*62d0*/  @P0 MOV R22, RZ ;  /* 0x000000ff00160202 */ /* 0x000fe20000000f00 */
[----:B------:R-:W-:Y:S01]  /*62e0*/  @!P0 FFMA R29, R29, 1.84467440737095516160e+19, RZ ;  /* 0x5f8000001d1d8823 */ /* 0x000fe200000000ff */
[----:B------:R-:W-:Y:S01]  /*62f0*/  @!P0 MOV R22, 0xffffffc0 ;  /* 0xffffffc000168802 */ /* 0x000fe20000000f00 */
[----:B------:R-:W-:-:S04]  /*6300*/  @!P4 FFMA R30, R30, 1.84467440737095516160e+19, RZ ;  /* 0x5f8000001e1ec823 */ /* 0x000fc800000000ff */
[----:B------:R-:W-:-:S07]  /*6310*/  @!P4 VIADD R22, R22, 0x40 ;  /* 0x000000401616c836 */ /* 0x000fce0000000000 */
.L_x_98:
[----:B------:R-:W-:Y:S01]  /*6320*/  LEA R31, R23, 0xc0800000, 0x17 ;  /* 0xc0800000171f7811 */ /* 0x000fe200078eb8ff */
[----:B------:R-:W-:Y:S01]  /*6330*/  BSSY.RECONVERGENT B2, `(.L_x_103) ;  /* 0x0000036000027945 */ /* 0x000fe20003800200 */
[----:B------:R-:W-:Y:S02]  /*6340*/  IADD3 R28, PT, PT, R28, -0x7f, RZ ;  /* 0xffffff811c1c7810 */ /* 0x000fe40007ffe0ff */
[----:B------:R-:W-:-:S03]  /*6350*/  IADD3 R31, PT, PT, -R31, R30, RZ ;  /* 0x0000001e1f1f7210 */ /* 0x000fc60007ffe1ff */
[----:B------:R-:W-:Y:S01]  /*6360*/  IMAD R0, R28, -0x800000, R29 ;  /* 0xff8000001c007824 */ /* 0x000fe200078e021d */
[----:B------:R-:W0:Y:S01]  /*6370*/  MUFU.RCP R30, R31 ;  /* 0x0000001f001e7308 */ /* 0x000e220000001000 */
[----:B------:R-:W-:-:S04]  /*6380*/  FADD.FTZ R25, -R31, -RZ ;  /* 0x800000ff1f197221 */ /* 0x000fc80000010100 */
[----:B0-----:R-:W-:-:S04]  /*6390*/  FFMA R15, R30, R25, 1 ;  /* 0x3f8000001e0f7423 */ /* 0x001fc80000000019 */
[----:B------:R-:W-:-:S04]  /*63a0*/  FFMA R15, R30, R15, R30 ;  /* 0x0000000f1e0f7223 */ /* 0x000fc8000000001e */
[----:B------:R-:W-:-:S04]  /*63b0*/  FFMA R30, R0, R15, RZ ;  /* 0x0000000f001e7223 */ /* 0x000fc800000000ff */
[----:B------:R-:W-:-:S04]  /*63c0*/  FFMA R29, R25, R30, R0 ;  /* 0x0000001e191d7223 */ /* 0x000fc80000000000 */
[----:B------:R-:W-:Y:S01]  /*63d0*/  FFMA R30, R15, R29, R30 ;  /* 0x0000001d0f1e7223 */ /* 0x000fe2000000001e */
[----:B------:R-:W-:-:S03]  /*63e0*/  IADD3 R29, PT, PT, R28, 0x7f, -R23 ;  /* 0x0000007f1c1d7810 */ /* 0x000fc60007ffe817 */
[----:B------:R-:W-:Y:S02]  /*63f0*/  FFMA R25, R25, R30, R0 ;  /* 0x0000001e19197223 */ /* 0x000fe40000000000 */
[----:B------:R-:W-:Y:S02]  /*6400*/  IMAD.IADD R29, R29, 0x1, R22 ;  /* 0x000000011d1d7824 */ /* 0x000fe400078e0216 */
[----:B------:R-:W-:-:S05]  /*6410*/  FFMA R0, R15, R25, R30 ;  /* 0x000000190f007223 */ /* 0x000fca000000001e */
[----:B------:R-:W-:-:S04]  /*6420*/  SHF.R.U32.HI R23, RZ, 0x17, R0 ;  /* 0x00000017ff177819 */ /* 0x000fc80000011600 */
[----:B------:R-:W-:-:S04]  /*6430*/  LOP3.LUT R22, R23, 0xff, RZ, 0xc0, !PT ;  /* 0x000000ff17167812 */ /* 0x000fc800078ec0ff */
[----:B------:R-:W-:-:S04]  /*6440*/  IADD3 R22, PT, PT, R22, R29, RZ ;  /* 0x0000001d16167210 */ /* 0x000fc80007ffe0ff */
[----:B------:R-:W-:-:S04]  /*6450*/  IADD3 R23, PT, PT, R22, -0x1, RZ ;  /* 0xffffffff16177810 */ /* 0x000fc80007ffe0ff */
[----:B------:R-:W-:-:S13]  /*6460*/  ISETP.GE.U32.AND P0, PT, R23, 0xfe, PT ;  /* 0x000000fe1700780c */ /* 0x000fda0003f06070 */
[----:B------:R-:W-:Y:S05]  /*6470*/  @!P0 BRA `(.L_x_104) ;  /* 0x0000000000808947 */ /* 0x000fea0003800000 */
[----:B------:R-:W-:-:S13]  /*6480*/  ISETP.GT.AND P0, PT, R22, 0xfe, PT ;  /* 0x000000fe1600780c */ /* 0x000fda0003f04270 */
[----:B------:R-:W-:Y:S05]  /*6490*/  @P0 BRA `(.L_x_105) ;  /* 0x00000000006c0947 */ /* 0x000fea0003800000 */
[----:B------:R-:W-:-:S13]  /*64a0*/  ISETP.GE.AND P0, PT, R22, 0x1, PT ;  /* 0x000000011600780c */ /* 0x000fda0003f06270 */
[----:B------:R-:W-:Y:S05]  /*64b0*/  @P0 BRA `(.L_x_106) ;  /* 0x0000000000740947 */ /* 0x000fea0003800000 */
[----:B------:R-:W-:Y:S02]  /*64c0*/  ISETP.GE.AND P0, PT, R22, -0x18, PT ;  /* 0xffffffe81600780c */ /* 0x000fe40003f06270 */
[----:B------:R-:W-:-:S11]  /*64d0*/  LOP3.LUT R0, R0, 0x80000000, RZ, 0xc0, !PT ;  /* 0x8000000000007812 */ /* 0x000fd600078ec0ff */
[----:B------:R-:W-:Y:S05]  /*64e0*/  @!P0 BRA `(.L_x_106) ;  /* 0x0000000000688947 */ /* 0x000fea0003800000 */
[CCC-:B------:R-:W-:Y:S01]  /*64f0*/  FFMA.RZ R23, R15.reuse, R25.reuse, R30.reuse ;  /* 0x000000190f177223 */ /* 0x1c0fe2000000c01e */
[CCC-:B------:R-:W-:Y:S01]  /*6500*/  FFMA.RP R28, R15.reuse, R25.reuse, R30.reuse ;  /* 0x000000190f1c7223 */ /* 0x1c0fe2000000801e */
[----:B------:R-:W-:Y:S01]  /*6510*/  FFMA.RM R25, R15, R25, R30 ;  /* 0x000000190f197223 */ /* 0x000fe2000000401e */
[C---:B------:R-:W-:Y:S01]  /*6520*/  VIADD R15, R22.reuse, 0x20 ;  /* 0x00000020160f7836 */ /* 0x040fe20000000000 */
[C---:B------:R-:W-:Y:S02]  /*6530*/  ISETP.NE.AND P5, PT, R22.reuse, RZ, PT ;  /* 0x000000ff1600720c */ /* 0x040fe40003fa5270 */
[----:B------:R-:W-:Y:S02]  /*6540*/  LOP3.LUT R23, R23, 0x7fffff, RZ, 0xc0, !PT ;  /* 0x007fffff17177812 */ /* 0x000fe400078ec0ff */
[----:B------:R-:W-:Y:S02]  /*6550*/  ISETP.NE.AND P0, PT, R22, RZ, PT ;  /* 0x000000ff1600720c */ /* 0x000fe40003f05270 */
[----:B------:R-:W-:-:S02]  /*6560*/  LOP3.LUT R30, R23, 0x800000, RZ, 0xfc, !PT ;  /* 0x00800000171e7812 */ /* 0x000fc400078efcff */
[----:B------:R-:W-:Y:S02]  /*6570*/  IADD3 R22, PT, PT, -R22, RZ, RZ ;  /* 0x000000ff16167210 */ /* 0x000fe40007ffe1ff */
[----:B------:R-:W-:Y:S02]  /*6580*/  SHF.L.U32 R15, R30, R15, RZ ;  /* 0x0000000f1e0f7219 */ /* 0x000fe400000006ff */
[----:B------:R-:W-:Y:S02]  /*6590*/  FSETP.NEU.FTZ.AND P4, PT, R28, R25, PT ;  /* 0x000000191c00720b */ /* 0x000fe40003f9d000 */
[----:B------:R-:W-:Y:S02]  /*65a0*/  SEL R23, R22, RZ, P5 ;  /* 0x000000ff16177207 */ /* 0x000fe40002800000 */
[----:B------:R-:W-:Y:S02]  /*65b0*/  ISETP.NE.AND P0, PT, R15, RZ, P0 ;  /* 0x000000ff0f00720c */ /* 0x000fe40000705270 */
[----:B------:R-:W-:-:S02]  /*65c0*/  SHF.R.U32.HI R30, RZ, R23, R30 ;  /* 0x00000017ff1e7219 */ /* 0x000fc4000001161e */
[----:B------:R-:W-:Y:S02]  /*65d0*/  PLOP3.LUT P0, PT, P4, P0, PT, 0xf8, 0x8f ;  /* 0x00000000008f781c */ /* 0x000fe40002701f70 */
[----:B------:R-:W-:Y:S02]  /*65e0*/  SHF.R.U32.HI R22, RZ, 0x1, R30 ;  /* 0x00000001ff167819 */ /* 0x000fe4000001161e */
[----:B------:R-:W-:-:S04]  /*65f0*/  SEL R15, RZ, 0x1, !P0 ;  /* 0x00000001ff0f7807 */ /* 0x000fc80004000000 */
[----:B------:R-:W-:-:S04]  /*6600*/  LOP3.LUT R15, R15, 0x1, R22, 0xf8, !PT ;  /* 0x000000010f0f7812 */ /* 0x000fc800078ef816 */
[----:B------:R-:W-:-:S04]  /*6610*/  LOP3.LUT R15, R15, R30, RZ, 0xc0, !PT ;  /* 0x0000001e0f0f7212 */ /* 0x000fc800078ec0ff */
[----:B------:R-:W-:-:S04]  /*6620*/  IADD3 R15, PT, PT, R22, R15, RZ ;  /* 0x0000000f160f7210 */ /* 0x000fc80007ffe0ff */
[----:B------:R-:W-:Y:S01]  /*6630*/  LOP3.LUT R0, R15, R0, RZ, 0xfc, !PT ;  /* 0x000000000f007212 */ /* 0x000fe200078efcff */
[----:B------:R-:W-:Y:S06]  /*6640*/  BRA `(.L_x_106) ;  /* 0x0000000000107947 */ /* 0x000fec0003800000 */
.L_x_105:
[----:B------:R-:W-:-:S04]  /*6650*/  LOP3.LUT R0, R0, 0x80000000, RZ, 0xc0, !PT ;  /* 0x8000000000007812 */ /* 0x000fc800078ec0ff */
[----:B------:R-:W-:Y:S01]  /*6660*/  LOP3.LUT R0, R0, 0x7f800000, RZ, 0xfc, !PT ;  /* 0x7f80000000007812 */ /* 0x000fe200078efcff */
[----:B------:R-:W-:Y:S06]  /*6670*/  BRA `(.L_x_106) ;  /* 0x0000000000047947 */ /* 0x000fec0003800000 */
.L_x_104:
[----:B------:R-:W-:-:S07]  /*6680*/  IMAD R0, R29, 0x800000, R0 ;  /* 0x008000001d007824 */ /* 0x000fce00078e0200 */
.L_x_106:
[----:B------:R-:W-:Y:S05]  /*6690*/  BSYNC.RECONVERGENT B2 ;  /* 0x0000000000027941 */ /* 0x000fea0003800200 */
.L_x_103:
[----:B------:R-:W-:Y:S05]  /*66a0*/  BRA `(.L_x_107) ;  /* 0x0000000000207947 */ /* 0x000fea0003800000 */
.L_x_102:
[----:B------:R-:W-:-:S04]  /*66b0*/  LOP3.LUT R29, R30, 0x80000000, R29, 0x48, !PT ;  /* 0x800000001e1d7812 */ /* 0x000fc800078e481d */
[----:B------:R-:W-:Y:S01]  /*66c0*/  LOP3.LUT R0, R29, 0x7f800000, RZ, 0xfc, !PT ;  /* 0x7f8000001d007812 */ /* 0x000fe200078efcff */
[----:B------:R-:W-:Y:S06]  /*66d0*/  BRA `(.L_x_107) ;  /* 0x0000000000147947 */ /* 0x000fec0003800000 */
.L_x_101:
[----:B------:R-:W-:Y:S01]  /*66e0*/  LOP3.LUT R0, R30, 0x80000000, R29, 0x48, !PT ;  /* 0x800000001e007812 */ /* 0x000fe200078e481d */
[----:B------:R-:W-:Y:S06]  /*66f0*/  BRA `(.L_x_107) ;  /* 0x00000000000c7947 */ /* 0x000fec0003800000 */
.L_x_100:
[----:B------:R-:W0:Y:S01]  /*6700*/  MUFU.RSQ R0, -QNAN ;  /* 0xffc0000000007908 */ /* 0x000e220000001400 */
[----:B------:R-:W-:Y:S05]  /*6710*/  BRA `(.L_x_107) ;  /* 0x0000000000047947 */ /* 0x000fea0003800000 */
.L_x_99:
[----:B------:R-:W-:-:S07]  /*6720*/  FADD.FTZ R0, R29, R30 ;  /* 0x0000001e1d007221 */ /* 0x000fce0000010000 */
.L_x_107:
[----:B------:R-:W-:Y:S05]  /*6730*/  BSYNC.RECONVERGENT B1 ;  /* 0x0000000000017941 */ /* 0x000fea0003800200 */
.L_x_97:
[----:B------:R-:W-:Y:S01]  /*6740*/  HFMA2 R23, -RZ, RZ, 0, 0 ;  /* 0x00000000ff177431 */ /* 0x000fe200000001ff */
[----:B------:R-:W-:-:S04]  /*6750*/  MOV R22, R2 ;  /* 0x0000000200167202 */ /* 0x000fc80000000f00 */
[----:B0-----:R-:W-:Y:S05]  /*6760*/  RET.REL.NODEC R22 `(_Z22flash_attention_kernelPfS_S_S_S_S_mmmmmm) ;  /* 0xffffff9816247950 */ /* 0x001fea0003c3ffff */
.L_x_108:
[----:B------:R-:W-:-:S00]  /*6770*/  BRA `(.L_x_108) ;  /* 0xfffffffc00fc7947 */ /* 0x000fc0000383ffff */
[----:B------:R-:W-:-:S00]  /*6780*/  NOP ;  /* 0x0000000000007918 */ /* 0x000fc00000000000 */
[----:B------:R-:W-:-:S00]  /*6790*/  NOP ;  /* 0x0000000000007918 */ /* 0x000fc00000000000 */
[----:B------:R-:W-:-:S00]  /*67a0*/  NOP ;  /* 0x0000000000007918 */ /* 0x000fc00000000000 */
[----:B------:R-:W-:-:S00]  /*67b0*/  NOP ;  /* 0x0000000000007918 */ /* 0x000fc00000000000 */
[----:B------:R-:W-:-:S00]  /*67c0*/  NOP ;  /* 0x0000000000007918 */ /* 0x000fc00000000000 */
[----:B------:R-:W-:-:S00]  /*67d0*/  NOP ;  /* 0x0000000000007918 */ /* 0x000fc00000000000 */
[----:B------:R-:W-:-:S00]  /*67e0*/  NOP ;  /* 0x0000000000007918 */ /* 0x000fc00000000000 */
[----:B------:R-:W-:-:S00]  /*67f0*/  NOP ;  /* 0x0000000000007918 */ /* 0x000fc00000000000 */
.L_x_110:


//--------------------- .nv.shared._Z22flash_attention_kernelPfS_S_S_S_S_mmmmmm --------------------------
	.section	.nv.shared._Z22flash_attention_kernelPfS_S_S_S_S_mmmmmm,"aw",@nobits
	.sectionflags	@""
	.align	16
	.zero		1024


//--------------------- .nv.shared.reserved.0     --------------------------
	.section	.nv.shared.reserved.0,"aw",@nobits
	.weak		__nv_reservedSMEM_offset_0_alias
	.size		__nv_reservedSMEM_offset_0_alias, 0, 64
	.other		__nv_reservedSMEM_offset_0_alias,@"STO_CUDA_RESERVED_SHARED STV_DEFAULT"
__nv_reservedSMEM_offset_0_alias:
	.zero		0
	.zero		64


//--------------------- .nv.constant0._Z22flash_attention_kernelPfS_S_S_S_S_mmmmmm --------------------------
	.section	.nv.constant0._Z22flash_attention_kernelPfS_S_S_S_S_mmmmmm,"a",@progbits
	.sectionflags	@""
	.align	4
.nv.constant0._Z22flash_attention_kernelPfS_S_S_S_S_mmmmmm:
	.zero		992


//--------------------- SYMBOLS --------------------------

	.type		.nv.reservedSmem.offset0,@object
	.size		.nv.reservedSmem.offset0,0x4
	.type		.nv.reservedSmem.cap,@object
	.size		.nv.reservedSmem.cap,0x4
